// auto-generated by cutlass_sweep.conv — config: {"arch": "sm_90", "cluster_m": 1, "cluster_n": 1, "conv_kind": "fprop", "dtype": "tf32", "ndim": 2, "tile_k": 64, "tile_m": 128, "tile_n": 128}
#include "cutlass/cutlass.h"
#include "cute/tensor.hpp"
#include "cutlass/kernel_hardware_info.hpp"
#include "cutlass/conv/convolution.h"
#include "cutlass/conv/dispatch_policy.hpp"
#include "cutlass/conv/collective/collective_builder.hpp"
#include "cutlass/conv/kernel/conv_universal.hpp"
#include "cutlass/conv/device/conv_universal_adapter.hpp"
#include "cutlass/epilogue/collective/collective_builder.hpp"

using namespace cute;
using Elem = cutlass::tfloat32_t;
using Acc  = float;
using LayoutAB = cutlass::layout::TensorNHWC;
using LayoutC  = cutlass::layout::TensorNHWC;
constexpr auto ConvOp = cutlass::conv::Operator::kFprop;
using TileShape    = Shape<_128, _128, Shape<_64>>;
using ClusterShape = Shape<_1, _1, _1>;

using CollectiveEpilogue = typename cutlass::epilogue::collective::CollectiveBuilder<
    cutlass::arch::Sm90, cutlass::arch::OpClassTensorOp,
    TileShape, ClusterShape,
    cutlass::epilogue::collective::EpilogueTileAuto,
    Acc, Acc,
    Elem, LayoutC, 128 / cutlass::sizeof_bits<Elem>::value,
    Elem, LayoutC, 128 / cutlass::sizeof_bits<Elem>::value,
    cutlass::epilogue::collective::EpilogueScheduleAuto
  >::CollectiveOp;

using CollectiveMainloop = typename cutlass::conv::collective::CollectiveBuilder<
    cutlass::arch::Sm90, cutlass::arch::OpClassTensorOp, ConvOp,
    Elem, LayoutAB, 128 / cutlass::sizeof_bits<Elem>::value,
    Elem, LayoutAB, 128 / cutlass::sizeof_bits<Elem>::value,
    Acc,
    TileShape, ClusterShape,
    cutlass::conv::collective::StageCountAutoCarveout<
        static_cast<int>(sizeof(typename CollectiveEpilogue::SharedStorage))>,
    cutlass::conv::collective::KernelScheduleAuto
  >::CollectiveOp;

using ProblemShape = cutlass::conv::ConvProblemShape<
    ConvOp, CollectiveMainloop::DispatchPolicy::NumSpatialDimensions>;
using ConvKernel = cutlass::conv::kernel::ConvUniversal<
    ProblemShape, CollectiveMainloop, CollectiveEpilogue>;
using Conv = cutlass::conv::device::ConvUniversalAdapter<ConvKernel>;

auto* _anchor = &cutlass::device_kernel<ConvKernel>;


// ===== COMPILED SASS (sm_90a) =====

	.target	sm_90a

	.elftype	@"ET_EXEC"


//--------------------- .note.nv.tkinfo           --------------------------
	.section	.note.nv.tkinfo,"",@"SHT_NOTE"
	.sectionflags	@"SHF_NOTE_NV_TKINFO"
	.tkinfo
        /*0018*/ 	.word	0x00000002
        /*0030*/ 	.string	""
        /*0030*/ 	.string	"ptxas"
        /*0030*/ 	.string	"Cuda compilation tools, release 13.0, V13.0.88"
        /*0030*/ 	.string	"Build cuda_13.0.r13.0/compiler.36424714_0"
        /*0030*/ 	.string	"-arch sm_90a -m 64 "



//--------------------- .note.nv.cuinfo           --------------------------
	.section	.note.nv.cuinfo,"",@"SHT_NOTE"
	.sectionflags	@"SHF_NOTE_NV_CUINFO"
        /*0018*/ 	.short	0x0002
        /*001a*/ 	.short	0x005a
        /*001c*/ 	.short	0x0082
	.zero		2


//--------------------- .nv.info                  --------------------------
	.section	.nv.info,"",@"SHT_CUDA_INFO"
	.align	4


	//----- nvinfo : EIATTR_REGCOUNT
	.align		4
        /*0000*/ 	.byte	0x04, 0x2f
        /*0002*/ 	.short	(.L_12 - .L_11)
	.align		4
.L_11:
        /*0004*/ 	.word	index@(_ZN7cutlass13device_kernelINS_4conv6kernel13ConvUniversalINS1_16ConvProblemShapeILNS1_8OperatorE0ELi2EEENS1_10collective14CollectiveConvINS1_46MainloopSm90TmaGmmaWarpSpecializedImplicitGemmILS5_0ELi3ELi2EN4cute5tupleIJNSA_1CILi1EEESD_SD_EEENS1_36KernelImplicitTmaWarpSpecializedSm90ELi1EEENSB_IJNSC_ILi128EEESH_NSB_IJNSC_ILi64EEEEEEEEENS_10tfloat32_tESL_NSA_8TiledMMAINSA_8MMA_AtomIJNSA_4SM904GMMA30MMA_64x128x8_F32TF32TF32_SS_TNILNSP_7ScaleInE1ELSR_1EEEEEENSA_6LayoutISE_NSB_IJNSC_ILi0EEESV_SV_EEEEENSB_IJNSA_10UnderscoreESY_SY_EEEEENS7_6detail26Sm90ImplicitGemmTileTraitsINSA_20SM90_TMA_LOAD_IM2COLENSA_14ComposedLayoutINSA_7SwizzleILi3ELi4ELi3EEENSA_18smem_ptr_flag_bitsILi32EEENSU_INSB_IJNSB_IJNSC_ILi8EEENSC_ILi16EEEEEENSB_IJNSC_ILi32EEENSC_ILi2EEEEEENSB_IJSD_NSC_ILi3EEEEEEEEENSB_IJNSB_IJS1C_NSC_ILi512EEEEEENSB_IJSD_NSC_ILi256EEEEEENSB_IJSV_NSC_ILi8192EEEEEEEEEEEEEvEENS12_INSA_13SM90_TMA_LOADES1Q_vEEEENS_8epilogue10collective6detail29Sm90TmaWarpSpecializedAdapterINS1W_15DefaultEpilogueISL_NSB_IJNSB_IJlllEEESD_SV_EEES21_NS1V_6thread17LinearCombinationISL_Li1EffLNS22_9ScaleType4KindE0ELNS_15FloatRoundStyleE2ESL_EENS_4gemm15EpilogueDefaultEEEEEvvEEEEvNT_6ParamsE)
        /*0008*/ 	.word	0x0000009c


	//----- nvinfo : EIATTR_FRAME_SIZE
	.align		4
.L_12:
        /*000c*/ 	.byte	0x04, 0x11
        /*000e*/ 	.short	(.L_14 - .L_13)
	.align		4
.L_13:
        /*0010*/ 	.word	index@(_ZN7cutlass13device_kernelINS_4conv6kernel13ConvUniversalINS1_16ConvProblemShapeILNS1_8OperatorE0ELi2EEENS1_10collective14CollectiveConvINS1_46MainloopSm90TmaGmmaWarpSpecializedImplicitGemmILS5_0ELi3ELi2EN4cute5tupleIJNSA_1CILi1EEESD_SD_EEENS1_36KernelImplicitTmaWarpSpecializedSm90ELi1EEENSB_IJNSC_ILi128EEESH_NSB_IJNSC_ILi64EEEEEEEEENS_10tfloat32_tESL_NSA_8TiledMMAINSA_8MMA_AtomIJNSA_4SM904GMMA30MMA_64x128x8_F32TF32TF32_SS_TNILNSP_7ScaleInE1ELSR_1EEEEEENSA_6LayoutISE_NSB_IJNSC_ILi0EEESV_SV_EEEEENSB_IJNSA_10UnderscoreESY_SY_EEEEENS7_6detail26Sm90ImplicitGemmTileTraitsINSA_20SM90_TMA_LOAD_IM2COLENSA_14ComposedLayoutINSA_7SwizzleILi3ELi4ELi3EEENSA_18smem_ptr_flag_bitsILi32EEENSU_INSB_IJNSB_IJNSC_ILi8EEENSC_ILi16EEEEEENSB_IJNSC_ILi32EEENSC_ILi2EEEEEENSB_IJSD_NSC_ILi3EEEEEEEEENSB_IJNSB_IJS1C_NSC_ILi512EEEEEENSB_IJSD_NSC_ILi256EEEEEENSB_IJSV_NSC_ILi8192EEEEEEEEEEEEEvEENS12_INSA_13SM90_TMA_LOADES1Q_vEEEENS_8epilogue10collective6detail29Sm90TmaWarpSpecializedAdapterINS1W_15DefaultEpilogueISL_NSB_IJNSB_IJlllEEESD_SV_EEES21_NS1V_6thread17LinearCombinationISL_Li1EffLNS22_9ScaleType4KindE0ELNS_15FloatRoundStyleE2ESL_EENS_4gemm15EpilogueDefaultEEEEEvvEEEEvNT_6ParamsE)
        /*0014*/ 	.word	0x00000000


	//----- nvinfo : EIATTR_MIN_STACK_SIZE
	.align		4
.L_14:
        /*0018*/ 	.byte	0x04, 0x12
        /*001a*/ 	.short	(.L_16 - .L_15)
	.align		4
.L_15:
        /*001c*/ 	.word	index@(_ZN7cutlass13device_kernelINS_4conv6kernel13ConvUniversalINS1_16ConvProblemShapeILNS1_8OperatorE0ELi2EEENS1_10collective14CollectiveConvINS1_46MainloopSm90TmaGmmaWarpSpecializedImplicitGemmILS5_0ELi3ELi2EN4cute5tupleIJNSA_1CILi1EEESD_SD_EEENS1_36KernelImplicitTmaWarpSpecializedSm90ELi1EEENSB_IJNSC_ILi128EEESH_NSB_IJNSC_ILi64EEEEEEEEENS_10tfloat32_tESL_NSA_8TiledMMAINSA_8MMA_AtomIJNSA_4SM904GMMA30MMA_64x128x8_F32TF32TF32_SS_TNILNSP_7ScaleInE1ELSR_1EEEEEENSA_6LayoutISE_NSB_IJNSC_ILi0EEESV_SV_EEEEENSB_IJNSA_10UnderscoreESY_SY_EEEEENS7_6detail26Sm90ImplicitGemmTileTraitsINSA_20SM90_TMA_LOAD_IM2COLENSA_14ComposedLayoutINSA_7SwizzleILi3ELi4ELi3EEENSA_18smem_ptr_flag_bitsILi32EEENSU_INSB_IJNSB_IJNSC_ILi8EEENSC_ILi16EEEEEENSB_IJNSC_ILi32EEENSC_ILi2EEEEEENSB_IJSD_NSC_ILi3EEEEEEEEENSB_IJNSB_IJS1C_NSC_ILi512EEEEEENSB_IJSD_NSC_ILi256EEEEEENSB_IJSV_NSC_ILi8192EEEEEEEEEEEEEvEENS12_INSA_13SM90_TMA_LOADES1Q_vEEEENS_8epilogue10collective6detail29Sm90TmaWarpSpecializedAdapterINS1W_15DefaultEpilogueISL_NSB_IJNSB_IJlllEEESD_SV_EEES21_NS1V_6thread17LinearCombinationISL_Li1EffLNS22_9ScaleType4KindE0ELNS_15FloatRoundStyleE2ESL_EENS_4gemm15EpilogueDefaultEEEEEvvEEEEvNT_6ParamsE)
        /*0020*/ 	.word	0x00000000
.L_16:


//--------------------- .nv.compat                --------------------------
	.section	.nv.compat,"",@"SHT_CUDA_COMPAT_INFO"
	.align	4
        /*0000*/ 	.byte	0x02, 0x09, 0x01, 0x00, 0x02, 0x02, 0x04, 0x00, 0x02, 0x05, 0x05, 0x00, 0x03, 0x07, 0x01, 0x01
        /*0010*/ 	.byte	0x02, 0x03, 0x01, 0x00, 0x02, 0x06, 0x01, 0x00, 0x04, 0x0b, 0x08, 0x00, 0x00, 0x00, 0x00, 0x00
        /*0020*/ 	.byte	0x00, 0x00, 0x00, 0x00


//--------------------- .nv.info._ZN7cutlass13device_kernelINS_4conv6kernel13ConvUniversalINS1_16ConvProblemShapeILNS1_8OperatorE0ELi2EEENS1_10collective14CollectiveConvINS1_46MainloopSm90TmaGmmaWarpSpecializedImplicitGemmILS5_0ELi3ELi2EN4cute5tupleIJNSA_1CILi1EEESD_SD_EEENS1_36KernelImplicitTmaWarpSpecializedSm90ELi1EEENSB_IJNSC_ILi128EEESH_NSB_IJNSC_ILi64EEEEEEEEENS_10tfloat32_tESL_NSA_8TiledMMAINSA_8MMA_AtomIJNSA_4SM904GMMA30MMA_64x128x8_F32TF32TF32_SS_TNILNSP_7ScaleInE1ELSR_1EEEEEENSA_6LayoutISE_NSB_IJNSC_ILi0EEESV_SV_EEEEENSB_IJNSA_10UnderscoreESY_SY_EEEEENS7_6detail26Sm90ImplicitGemmTileTraitsINSA_20SM90_TMA_LOAD_IM2COLENSA_14ComposedLayoutINSA_7SwizzleILi3ELi4ELi3EEENSA_18smem_ptr_flag_bitsILi32EEENSU_INSB_IJNSB_IJNSC_ILi8EEENSC_ILi16EEEEEENSB_IJNSC_ILi32EEENSC_ILi2EEEEEENSB_IJSD_NSC_ILi3EEEEEEEEENSB_IJNSB_IJS1C_NSC_ILi512EEEEEENSB_IJSD_NSC_ILi256EEEEEENSB_IJSV_NSC_ILi8192EEEEEEEEEEEEEvEENS12_INSA_13SM90_TMA_LOADES1Q_vEEEENS_8epilogue10collective6detail29Sm90TmaWarpSpecializedAdapterINS1W_15DefaultEpilogueISL_NSB_IJNSB_IJlllEEESD_SV_EEES21_NS1V_6thread17LinearCombinationISL_Li1EffLNS22_9ScaleType4KindE0ELNS_15FloatRoundStyleE2ESL_EENS_4gemm15EpilogueDefaultEEEEEvvEEEEvNT_6ParamsE --------------------------
	.section	.nv.info._ZN7cutlass13device_kernelINS_4conv6kernel13ConvUniversalINS1_16ConvProblemShapeILNS1_8OperatorE0ELi2EEENS1_10collective14CollectiveConvINS1_46MainloopSm90TmaGmmaWarpSpecializedImplicitGemmILS5_0ELi3ELi2EN4cute5tupleIJNSA_1CILi1EEESD_SD_EEENS1_36KernelImplicitTmaWarpSpecializedSm90ELi1EEENSB_IJNSC_ILi128EEESH_NSB_IJNSC_ILi64EEEEEEEEENS_10tfloat32_tESL_NSA_8TiledMMAINSA_8MMA_AtomIJNSA_4SM904GMMA30MMA_64x128x8_F32TF32TF32_SS_TNILNSP_7ScaleInE1ELSR_1EEEEEENSA_6LayoutISE_NSB_IJNSC_ILi0EEESV_SV_EEEEENSB_IJNSA_10UnderscoreESY_SY_EEEEENS7_6detail26Sm90ImplicitGemmTileTraitsINSA_20SM90_TMA_LOAD_IM2COLENSA_14ComposedLayoutINSA_7SwizzleILi3ELi4ELi3EEENSA_18smem_ptr_flag_bitsILi32EEENSU_INSB_IJNSB_IJNSC_ILi8EEENSC_ILi16EEEEEENSB_IJNSC_ILi32EEENSC_ILi2EEEEEENSB_IJSD_NSC_ILi3EEEEEEEEENSB_IJNSB_IJS1C_NSC_ILi512EEEEEENSB_IJSD_NSC_ILi256EEEEEENSB_IJSV_NSC_ILi8192EEEEEEEEEEEEEvEENS12_INSA_13SM90_TMA_LOADES1Q_vEEEENS_8epilogue10collective6detail29Sm90TmaWarpSpecializedAdapterINS1W_15DefaultEpilogueISL_NSB_IJNSB_IJlllEEESD_SV_EEES21_NS1V_6thread17LinearCombinationISL_Li1EffLNS22_9ScaleType4KindE0ELNS_15FloatRoundStyleE2ESL_EENS_4gemm15EpilogueDefaultEEEEEvvEEEEvNT_6ParamsE,"",@"SHT_CUDA_INFO"
	.sectionflags	@""
	.align	4


	//----- nvinfo : EIATTR_CUDA_API_VERSION
	.align		4
        /*0000*/ 	.byte	0x04, 0x37
        /*0002*/ 	.short	(.L_18 - .L_17)
.L_17:
        /*0004*/ 	.word	0x00000082


	//----- nvinfo : EIATTR_KPARAM_INFO
	.align		4
.L_18:
        /*0008*/ 	.byte	0x04, 0x17
        /*000a*/ 	.short	(.L_20 - .L_19)
.L_19:
        /*000c*/ 	.word	0x00000000
        /*0010*/ 	.short	0x0000
        /*0012*/ 	.short	0x0070
        /*0014*/ 	.byte	0x00, 0xf0, 0x01, 0x0e


	//----- nvinfo : EIATTR_SPARSE_MMA_MASK
	.align		4
.L_20:
        /*0018*/ 	.byte	0x03, 0x50
        /*001a*/ 	.short	0x0000


	//----- nvinfo : EIATTR_MAXREG_COUNT
	.align		4
        /*001c*/ 	.byte	0x03, 0x1b
        /*001e*/ 	.short	0x00ff


	//----- nvinfo : EIATTR_NUM_BARRIERS
	.align		4
        /*0020*/ 	.byte	0x02, 0x4c
        /*0022*/ 	.byte	0x01
	.zero		1


	//----- nvinfo : EIATTR_MERCURY_ISA_VERSION
	.align		4
        /*0024*/ 	.byte	0x03, 0x5f
        /*0026*/ 	.short	0x0101


	//----- nvinfo : EIATTR_COOP_GROUP_MASK_REGIDS
	.align		4
        /*0028*/ 	.byte	0x04, 0x29
        /*002a*/ 	.short	(.L_22 - .L_21)


	//   ....[0]....
.L_21:
        /*002c*/ 	.word	0xffffffff


	//   ....[1]....
        /*0030*/ 	.word	0xffffffff


	//   ....[2]....
        /*0034*/ 	.word	0xffffffff


	//----- nvinfo : EIATTR_COOP_GROUP_INSTR_OFFSETS
	.align		4
.L_22:
        /*0038*/ 	.byte	0x04, 0x28
        /*003a*/ 	.short	(.L_24 - .L_23)


	//   ....[0]....
.L_23:
        /*003c*/ 	.word	0x00000060


	//   ....[1]....
        /*0040*/ 	.word	0x00000070


	//   ....[2]....
        /*0044*/ 	.word	0x00000130


	//----- nvinfo : EIATTR_MBARRIER_INSTR_OFFSETS
	.align		4
.L_24:
        /*0048*/ 	.byte	0x04, 0x39
        /*004a*/ 	.short	(.L_26 - .L_25)


	//   ....[0]....
.L_25:
        /*004c*/ 	.word	0x00000250
        /*0050*/ 	.word	0x000000ff
        /*0054*/ 	.word	0x00030000
        /*0058*/ 	.short	0x0100
        /*005a*/ 	.byte	0x08
	.zero		1


	//   ....[1]....
        /*005c*/ 	.word	0x00000260
        /*0060*/ 	.word	0x000000ff
        /*0064*/ 	.word	0x00030018
        /*0068*/ 	.short	0x0100
        /*006a*/ 	.byte	0x08
	.zero		1


	//   ....[2]....
        /*006c*/ 	.word	0x00000270
        /*0070*/ 	.word	0x000000ff
        /*0074*/ 	.word	0x00030008
        /*0078*/ 	.short	0x0100
        /*007a*/ 	.byte	0x08
	.zero		1


	//   ....[3]....
        /*007c*/ 	.word	0x00000280
        /*0080*/ 	.word	0x000000ff
        /*0084*/ 	.word	0x00030020
        /*0088*/ 	.short	0x0100
        /*008a*/ 	.byte	0x08
	.zero		1


	//   ....[4]....
        /*008c*/ 	.word	0x00000290
        /*0090*/ 	.word	0x000000ff
        /*0094*/ 	.word	0x00030010
        /*0098*/ 	.short	0x0100
        /*009a*/ 	.byte	0x08
	.zero		1


	//   ....[5]....
        /*009c*/ 	.word	0x000002a0
        /*00a0*/ 	.word	0x000000ff
        /*00a4*/ 	.word	0x00030028
        /*00a8*/ 	.short	0x0100
        /*00aa*/ 	.byte	0x08
	.zero		1


	//   ....[6]....
        /*00ac*/ 	.word	0x00000b40
        /*00b0*/ 	.word	0x00000004
        /*00b4*/ 	.word	0x00030000
        /*00b8*/ 	.short	0x010a
        /*00ba*/ 	.byte	0x3f
	.zero		1


	//   ....[7]....
        /*00bc*/ 	.word	0x000011a0
        /*00c0*/ 	.word	0x00000006
        /*00c4*/ 	.word	0x00030000
        /*00c8*/ 	.short	0x010a
        /*00ca*/ 	.byte	0x3f
	.zero		1


	//   ....[8]....
        /*00cc*/ 	.word	0x00001680
        /*00d0*/ 	.word	0x000000ff
        /*00d4*/ 	.word	0x00000000
        /*00d8*/ 	.short	0x0101
        /*00da*/ 	.byte	0x09
	.zero		1


	//   ....[9]....
        /*00dc*/ 	.word	0x00001870
        /*00e0*/ 	.word	0x00000004
        /*00e4*/ 	.word	0x00000000
        /*00e8*/ 	.short	0x0101
        /*00ea*/ 	.byte	0x3f
	.zero		1


	//   ....[10]....
        /*00ec*/ 	.word	0x00009750
        /*00f0*/ 	.word	0x0000000b
        /*00f4*/ 	.word	0x00030018
        /*00f8*/ 	.short	0x010a
        /*00fa*/ 	.byte	0x3f
	.zero		1


	//   ....[11]....
        /*00fc*/ 	.word	0x0000d7d0
        /*0100*/ 	.word	0x00000004
        /*0104*/ 	.word	0x00000000
        /*0108*/ 	.short	0x010a
        /*010a*/ 	.byte	0x3f
	.zero		1


	//   ....[12]....
        /*010c*/ 	.word	0x0000d880
        /*0110*/ 	.word	0x00000000
        /*0114*/ 	.word	0x00000000
        /*0118*/ 	.short	0x010a
        /*011a*/ 	.byte	0x3f
	.zero		1


	//   ....[13]....
        /*011c*/ 	.word	0x0000d930
        /*0120*/ 	.word	0x00000002
        /*0124*/ 	.word	0x00000000
        /*0128*/ 	.short	0x010a
        /*012a*/ 	.byte	0x3f
	.zero		1


	//----- nvinfo : EIATTR_NUM_MBARRIERS
	.align		4
.L_26:
        /*012c*/ 	.byte	0x03, 0x38
        /*012e*/ 	.short	0x0006


	//----- nvinfo : EIATTR_EXIT_INSTR_OFFSETS
	.align		4
        /*0130*/ 	.byte	0x04, 0x1c
        /*0132*/ 	.short	(.L_28 - .L_27)


	//   ....[0]....
.L_27:
        /*0134*/ 	.word	0x00000670


	//   ....[1]....
        /*0138*/ 	.word	0x000019c0


	//   ....[2]....
        /*013c*/ 	.word	0x00006e90


	//   ....[3]....
        /*0140*/ 	.word	0x00006ec0


	//   ....[4]....
        /*0144*/ 	.word	0x00009360


	//   ....[5]....
        /*0148*/ 	.word	0x00009390


	//   ....[6]....
        /*014c*/ 	.word	0x000093b0


	//   ....[7]....
        /*0150*/ 	.word	0x0000d6c0


	//   ....[8]....
        /*0154*/ 	.word	0x0000d960


	//----- nvinfo : EIATTR_MAX_THREADS
	.align		4
.L_28:
        /*0158*/ 	.byte	0x04, 0x05
        /*015a*/ 	.short	(.L_30 - .L_29)
.L_29:
        /*015c*/ 	.word	0x00000100
        /*0160*/ 	.word	0x00000001
        /*0164*/ 	.word	0x00000001


	//----- nvinfo : EIATTR_CRS_STACK_SIZE
	.align		4
.L_30:
        /*0168*/ 	.byte	0x04, 0x1e
        /*016a*/ 	.short	(.L_32 - .L_31)
.L_31:
        /*016c*/ 	.word	0x00000000


	//----- nvinfo : EIATTR_CBANK_PARAM_SIZE
	.align		4
.L_32:
        /*0170*/ 	.byte	0x03, 0x19
        /*0172*/ 	.short	0x03f0


	//----- nvinfo : EIATTR_PARAM_CBANK
	.align		4
        /*0174*/ 	.byte	0x04, 0x0a
        /*0176*/ 	.short	(.L_34 - .L_33)
	.align		4
.L_33:
        /*0178*/ 	.word	index@(.nv.constant0._ZN7cutlass13device_kernelINS_4conv6kernel13ConvUniversalINS1_16ConvProblemShapeILNS1_8OperatorE0ELi2EEENS1_10collective14CollectiveConvINS1_46MainloopSm90TmaGmmaWarpSpecializedImplicitGemmILS5_0ELi3ELi2EN4cute5tupleIJNSA_1CILi1EEESD_SD_EEENS1_36KernelImplicitTmaWarpSpecializedSm90ELi1EEENSB_IJNSC_ILi128EEESH_NSB_IJNSC_ILi64EEEEEEEEENS_10tfloat32_tESL_NSA_8TiledMMAINSA_8MMA_AtomIJNSA_4SM904GMMA30MMA_64x128x8_F32TF32TF32_SS_TNILNSP_7ScaleInE1ELSR_1EEEEEENSA_6LayoutISE_NSB_IJNSC_ILi0EEESV_SV_EEEEENSB_IJNSA_10UnderscoreESY_SY_EEEEENS7_6detail26Sm90ImplicitGemmTileTraitsINSA_20SM90_TMA_LOAD_IM2COLENSA_14ComposedLayoutINSA_7SwizzleILi3ELi4ELi3EEENSA_18smem_ptr_flag_bitsILi32EEENSU_INSB_IJNSB_IJNSC_ILi8EEENSC_ILi16EEEEEENSB_IJNSC_ILi32EEENSC_ILi2EEEEEENSB_IJSD_NSC_ILi3EEEEEEEEENSB_IJNSB_IJS1C_NSC_ILi512EEEEEENSB_IJSD_NSC_ILi256EEEEEENSB_IJSV_NSC_ILi8192EEEEEEEEEEEEEvEENS12_INSA_13SM90_TMA_LOADES1Q_vEEEENS_8epilogue10collective6detail29Sm90TmaWarpSpecializedAdapterINS1W_15DefaultEpilogueISL_NSB_IJNSB_IJlllEEESD_SV_EEES21_NS1V_6thread17LinearCombinationISL_Li1EffLNS22_9ScaleType4KindE0ELNS_15FloatRoundStyleE2ESL_EENS_4gemm15EpilogueDefaultEEEEEvvEEEEvNT_6ParamsE)
        /*017c*/ 	.short	0x0210
        /*017e*/ 	.short	0x03f0


	//----- nvinfo : EIATTR_SW_WAR
	.align		4
.L_34:
        /*0180*/ 	.byte	0x04, 0x36
        /*0182*/ 	.short	(.L_36 - .L_35)
.L_35:
        /*0184*/ 	.word	0x00000008
.L_36:


//--------------------- .nv.callgraph             --------------------------
	.section	.nv.callgraph,"",@"SHT_CUDA_CALLGRAPH"
	.align	4
	.sectionentsize	8
	.align		4
        /*0000*/ 	.word	0x00000000
	.align		4
        /*0004*/ 	.word	0xffffffff
	.align		4
        /*0008*/ 	.word	0x00000000
	.align		4
        /*000c*/ 	.word	0xfffffffe
	.align		4
        /*0010*/ 	.word	0x00000000
	.align		4
        /*0014*/ 	.word	0xfffffffd
	.align		4
        /*0018*/ 	.word	0x00000000
	.align		4
        /*001c*/ 	.word	0xfffffffc


//--------------------- .nv.constant4             --------------------------
	.section	.nv.constant4,"a",@progbits
	.align	8
	.align		8
.nv.constant4:
        /*0000*/ 	.dword	_ZN39_INTERNAL_7f839aa4_4_k_cu_6eed2854_26134cuda3std3__45__cpo5beginE
	.align		8
        /*0008*/ 	.dword	_ZN39_INTERNAL_7f839aa4_4_k_cu_6eed2854_26134cuda3std3__45__cpo3endE
	.align		8
        /*0010*/ 	.dword	_ZN39_INTERNAL_7f839aa4_4_k_cu_6eed2854_26134cuda3std3__45__cpo6cbeginE
	.align		8
        /*0018*/ 	.dword	_ZN39_INTERNAL_7f839aa4_4_k_cu_6eed2854_26134cuda3std3__45__cpo4cendE
	.align		8
        /*0020*/ 	.dword	_ZN39_INTERNAL_7f839aa4_4_k_cu_6eed2854_26134cuda3std3__441_GLOBAL__N__7f839aa4_4_k_cu_6eed2854_26136ignoreE
	.align		8
        /*0028*/ 	.dword	_ZN39_INTERNAL_7f839aa4_4_k_cu_6eed2854_26134cuda3std3__419piecewise_constructE
	.align		8
        /*0030*/ 	.dword	_ZN39_INTERNAL_7f839aa4_4_k_cu_6eed2854_26134cuda3std3__48in_placeE
	.align		8
        /*0038*/ 	.dword	_ZN39_INTERNAL_7f839aa4_4_k_cu_6eed2854_26134cuda3std6ranges3__45__cpo4swapE
	.align		8
        /*0040*/ 	.dword	_ZN39_INTERNAL_7f839aa4_4_k_cu_6eed2854_26134cuda3std6ranges3__45__cpo9iter_moveE
	.align		8
        /*0048*/ 	.dword	_ZN39_INTERNAL_7f839aa4_4_k_cu_6eed2854_26134cute7productE
	.align		8
        /*0050*/ 	.dword	_ZN39_INTERNAL_7f839aa4_4_k_cu_6eed2854_26134cute1_E


//--------------------- .text._ZN7cutlass13device_kernelINS_4conv6kernel13ConvUniversalINS1_16ConvProblemShapeILNS1_8OperatorE0ELi2EEENS1_10collective14CollectiveConvINS1_46MainloopSm90TmaGmmaWarpSpecializedImplicitGemmILS5_0ELi3ELi2EN4cute5tupleIJNSA_1CILi1EEESD_SD_EEENS1_36KernelImplicitTmaWarpSpecializedSm90ELi1EEENSB_IJNSC_ILi128EEESH_NSB_IJNSC_ILi64EEEEEEEEENS_10tfloat32_tESL_NSA_8TiledMMAINSA_8MMA_AtomIJNSA_4SM904GMMA30MMA_64x128x8_F32TF32TF32_SS_TNILNSP_7ScaleInE1ELSR_1EEEEEENSA_6LayoutISE_NSB_IJNSC_ILi0EEESV_SV_EEEEENSB_IJNSA_10UnderscoreESY_SY_EEEEENS7_6detail26Sm90ImplicitGemmTileTraitsINSA_20SM90_TMA_LOAD_IM2COLENSA_14ComposedLayoutINSA_7SwizzleILi3ELi4ELi3EEENSA_18smem_ptr_flag_bitsILi32EEENSU_INSB_IJNSB_IJNSC_ILi8EEENSC_ILi16EEEEEENSB_IJNSC_ILi32EEENSC_ILi2EEEEEENSB_IJSD_NSC_ILi3EEEEEEEEENSB_IJNSB_IJS1C_NSC_ILi512EEEEEENSB_IJSD_NSC_ILi256EEEEEENSB_IJSV_NSC_ILi8192EEEEEEEEEEEEEvEENS12_INSA_13SM90_TMA_LOADES1Q_vEEEENS_8epilogue10collective6detail29Sm90TmaWarpSpecializedAdapterINS1W_15DefaultEpilogueISL_NSB_IJNSB_IJlllEEESD_SV_EEES21_NS1V_6thread17LinearCombinationISL_Li1EffLNS22_9ScaleType4KindE0ELNS_15FloatRoundStyleE2ESL_EENS_4gemm15EpilogueDefaultEEEEEvvEEEEvNT_6ParamsE --------------------------
	.section	.text._ZN7cutlass13device_kernelINS_4conv6kernel13ConvUniversalINS1_16ConvProblemShapeILNS1_8OperatorE0ELi2EEENS1_10collective14CollectiveConvINS1_46MainloopSm90TmaGmmaWarpSpecializedImplicitGemmILS5_0ELi3ELi2EN4cute5tupleIJNSA_1CILi1EEESD_SD_EEENS1_36KernelImplicitTmaWarpSpecializedSm90ELi1EEENSB_IJNSC_ILi128EEESH_NSB_IJNSC_ILi64EEEEEEEEENS_10tfloat32_tESL_NSA_8TiledMMAINSA_8MMA_AtomIJNSA_4SM904GMMA30MMA_64x128x8_F32TF32TF32_SS_TNILNSP_7ScaleInE1ELSR_1EEEEEENSA_6LayoutISE_NSB_IJNSC_ILi0EEESV_SV_EEEEENSB_IJNSA_10UnderscoreESY_SY_EEEEENS7_6detail26Sm90ImplicitGemmTileTraitsINSA_20SM90_TMA_LOAD_IM2COLENSA_14ComposedLayoutINSA_7SwizzleILi3ELi4ELi3EEENSA_18smem_ptr_flag_bitsILi32EEENSU_INSB_IJNSB_IJNSC_ILi8EEENSC_ILi16EEEEEENSB_IJNSC_ILi32EEENSC_ILi2EEEEEENSB_IJSD_NSC_ILi3EEEEEEEEENSB_IJNSB_IJS1C_NSC_ILi512EEEEEENSB_IJSD_NSC_ILi256EEEEEENSB_IJSV_NSC_ILi8192EEEEEEEEEEEEEvEENS12_INSA_13SM90_TMA_LOADES1Q_vEEEENS_8epilogue10collective6detail29Sm90TmaWarpSpecializedAdapterINS1W_15DefaultEpilogueISL_NSB_IJNSB_IJlllEEESD_SV_EEES21_NS1V_6thread17LinearCombinationISL_Li1EffLNS22_9ScaleType4KindE0ELNS_15FloatRoundStyleE2ESL_EENS_4gemm15EpilogueDefaultEEEEEvvEEEEvNT_6ParamsE,"ax",@progbits
	.align	128
.text._ZN7cutlass13device_kernelINS_4conv6kernel13ConvUniversalINS1_16ConvProblemShapeILNS1_8OperatorE0ELi2EEENS1_10collective14CollectiveConvINS1_46MainloopSm90TmaGmmaWarpSpecializedImplicitGemmILS5_0ELi3ELi2EN4cute5tupleIJNSA_1CILi1EEESD_SD_EEENS1_36KernelImplicitTmaWarpSpecializedSm90ELi1EEENSB_IJNSC_ILi128EEESH_NSB_IJNSC_ILi64EEEEEEEEENS_10tfloat32_tESL_NSA_8TiledMMAINSA_8MMA_AtomIJNSA_4SM904GMMA30MMA_64x128x8_F32TF32TF32_SS_TNILNSP_7ScaleInE1ELSR_1EEEEEENSA_6LayoutISE_NSB_IJNSC_ILi0EEESV_SV_EEEEENSB_IJNSA_10UnderscoreESY_SY_EEEEENS7_6detail26Sm90ImplicitGemmTileTraitsINSA_20SM90_TMA_LOAD_IM2COLENSA_14ComposedLayoutINSA_7SwizzleILi3ELi4ELi3EEENSA_18smem_ptr_flag_bitsILi32EEENSU_INSB_IJNSB_IJNSC_ILi8EEENSC_ILi16EEEEEENSB_IJNSC_ILi32EEENSC_ILi2EEEEEENSB_IJSD_NSC_ILi3EEEEEEEEENSB_IJNSB_IJS1C_NSC_ILi512EEEEEENSB_IJSD_NSC_ILi256EEEEEENSB_IJSV_NSC_ILi8192EEEEEEEEEEEEEvEENS12_INSA_13SM90_TMA_LOADES1Q_vEEEENS_8epilogue10collective6detail29Sm90TmaWarpSpecializedAdapterINS1W_15DefaultEpilogueISL_NSB_IJNSB_IJlllEEESD_SV_EEES21_NS1V_6thread17LinearCombinationISL_Li1EffLNS22_9ScaleType4KindE0ELNS_15FloatRoundStyleE2ESL_EENS_4gemm15EpilogueDefaultEEEEEvvEEEEvNT_6ParamsE:
        .type           _ZN7cutlass13device_kernelINS_4conv6kernel13ConvUniversalINS1_16ConvProblemShapeILNS1_8OperatorE0ELi2EEENS1_10collective14CollectiveConvINS1_46MainloopSm90TmaGmmaWarpSpecializedImplicitGemmILS5_0ELi3ELi2EN4cute5tupleIJNSA_1CILi1EEESD_SD_EEENS1_36KernelImplicitTmaWarpSpecializedSm90ELi1EEENSB_IJNSC_ILi128EEESH_NSB_IJNSC_ILi64EEEEEEEEENS_10tfloat32_tESL_NSA_8TiledMMAINSA_8MMA_AtomIJNSA_4SM904GMMA30MMA_64x128x8_F32TF32TF32_SS_TNILNSP_7ScaleInE1ELSR_1EEEEEENSA_6LayoutISE_NSB_IJNSC_ILi0EEESV_SV_EEEEENSB_IJNSA_10UnderscoreESY_SY_EEEEENS7_6detail26Sm90ImplicitGemmTileTraitsINSA_20SM90_TMA_LOAD_IM2COLENSA_14ComposedLayoutINSA_7SwizzleILi3ELi4ELi3EEENSA_18smem_ptr_flag_bitsILi32EEENSU_INSB_IJNSB_IJNSC_ILi8EEENSC_ILi16EEEEEENSB_IJNSC_ILi32EEENSC_ILi2EEEEEENSB_IJSD_NSC_ILi3EEEEEEEEENSB_IJNSB_IJS1C_NSC_ILi512EEEEEENSB_IJSD_NSC_ILi256EEEEEENSB_IJSV_NSC_ILi8192EEEEEEEEEEEEEvEENS12_INSA_13SM90_TMA_LOADES1Q_vEEEENS_8epilogue10collective6detail29Sm90TmaWarpSpecializedAdapterINS1W_15DefaultEpilogueISL_NSB_IJNSB_IJlllEEESD_SV_EEES21_NS1V_6thread17LinearCombinationISL_Li1EffLNS22_9ScaleType4KindE0ELNS_15FloatRoundStyleE2ESL_EENS_4gemm15EpilogueDefaultEEEEEvvEEEEvNT_6ParamsE,@function
        .size           _ZN7cutlass13device_kernelINS_4conv6kernel13ConvUniversalINS1_16ConvProblemShapeILNS1_8OperatorE0ELi2EEENS1_10collective14CollectiveConvINS1_46MainloopSm90TmaGmmaWarpSpecializedImplicitGemmILS5_0ELi3ELi2EN4cute5tupleIJNSA_1CILi1EEESD_SD_EEENS1_36KernelImplicitTmaWarpSpecializedSm90ELi1EEENSB_IJNSC_ILi128EEESH_NSB_IJNSC_ILi64EEEEEEEEENS_10tfloat32_tESL_NSA_8TiledMMAINSA_8MMA_AtomIJNSA_4SM904GMMA30MMA_64x128x8_F32TF32TF32_SS_TNILNSP_7ScaleInE1ELSR_1EEEEEENSA_6LayoutISE_NSB_IJNSC_ILi0EEESV_SV_EEEEENSB_IJNSA_10UnderscoreESY_SY_EEEEENS7_6detail26Sm90ImplicitGemmTileTraitsINSA_20SM90_TMA_LOAD_IM2COLENSA_14ComposedLayoutINSA_7SwizzleILi3ELi4ELi3EEENSA_18smem_ptr_flag_bitsILi32EEENSU_INSB_IJNSB_IJNSC_ILi8EEENSC_ILi16EEEEEENSB_IJNSC_ILi32EEENSC_ILi2EEEEEENSB_IJSD_NSC_ILi3EEEEEEEEENSB_IJNSB_IJS1C_NSC_ILi512EEEEEENSB_IJSD_NSC_ILi256EEEEEENSB_IJSV_NSC_ILi8192EEEEEEEEEEEEEvEENS12_INSA_13SM90_TMA_LOADES1Q_vEEEENS_8epilogue10collective6detail29Sm90TmaWarpSpecializedAdapterINS1W_15DefaultEpilogueISL_NSB_IJNSB_IJlllEEESD_SV_EEES21_NS1V_6thread17LinearCombinationISL_Li1EffLNS22_9ScaleType4KindE0ELNS_15FloatRoundStyleE2ESL_EENS_4gemm15EpilogueDefaultEEEEEvvEEEEvNT_6ParamsE,(.L_x_282 - _ZN7cutlass13device_kernelINS_4conv6kernel13ConvUniversalINS1_16ConvProblemShapeILNS1_8OperatorE0ELi2EEENS1_10collective14CollectiveConvINS1_46MainloopSm90TmaGmmaWarpSpecializedImplicitGemmILS5_0ELi3ELi2EN4cute5tupleIJNSA_1CILi1EEESD_SD_EEENS1_36KernelImplicitTmaWarpSpecializedSm90ELi1EEENSB_IJNSC_ILi128EEESH_NSB_IJNSC_ILi64EEEEEEEEENS_10tfloat32_tESL_NSA_8TiledMMAINSA_8MMA_AtomIJNSA_4SM904GMMA30MMA_64x128x8_F32TF32TF32_SS_TNILNSP_7ScaleInE1ELSR_1EEEEEENSA_6LayoutISE_NSB_IJNSC_ILi0EEESV_SV_EEEEENSB_IJNSA_10UnderscoreESY_SY_EEEEENS7_6detail26Sm90ImplicitGemmTileTraitsINSA_20SM90_TMA_LOAD_IM2COLENSA_14ComposedLayoutINSA_7SwizzleILi3ELi4ELi3EEENSA_18smem_ptr_flag_bitsILi32EEENSU_INSB_IJNSB_IJNSC_ILi8EEENSC_ILi16EEEEEENSB_IJNSC_ILi32EEENSC_ILi2EEEEEENSB_IJSD_NSC_ILi3EEEEEEEEENSB_IJNSB_IJS1C_NSC_ILi512EEEEEENSB_IJSD_NSC_ILi256EEEEEENSB_IJSV_NSC_ILi8192EEEEEEEEEEEEEvEENS12_INSA_13SM90_TMA_LOADES1Q_vEEEENS_8epilogue10collective6detail29Sm90TmaWarpSpecializedAdapterINS1W_15DefaultEpilogueISL_NSB_IJNSB_IJlllEEESD_SV_EEES21_NS1V_6thread17LinearCombinationISL_Li1EffLNS22_9ScaleType4KindE0ELNS_15FloatRoundStyleE2ESL_EENS_4gemm15EpilogueDefaultEEEEEvvEEEEvNT_6ParamsE)
        .other          _ZN7cutlass13device_kernelINS_4conv6kernel13ConvUniversalINS1_16ConvProblemShapeILNS1_8OperatorE0ELi2EEENS1_10collective14CollectiveConvINS1_46MainloopSm90TmaGmmaWarpSpecializedImplicitGemmILS5_0ELi3ELi2EN4cute5tupleIJNSA_1CILi1EEESD_SD_EEENS1_36KernelImplicitTmaWarpSpecializedSm90ELi1EEENSB_IJNSC_ILi128EEESH_NSB_IJNSC_ILi64EEEEEEEEENS_10tfloat32_tESL_NSA_8TiledMMAINSA_8MMA_AtomIJNSA_4SM904GMMA30MMA_64x128x8_F32TF32TF32_SS_TNILNSP_7ScaleInE1ELSR_1EEEEEENSA_6LayoutISE_NSB_IJNSC_ILi0EEESV_SV_EEEEENSB_IJNSA_10UnderscoreESY_SY_EEEEENS7_6detail26Sm90ImplicitGemmTileTraitsINSA_20SM90_TMA_LOAD_IM2COLENSA_14ComposedLayoutINSA_7SwizzleILi3ELi4ELi3EEENSA_18smem_ptr_flag_bitsILi32EEENSU_INSB_IJNSB_IJNSC_ILi8EEENSC_ILi16EEEEEENSB_IJNSC_ILi32EEENSC_ILi2EEEEEENSB_IJSD_NSC_ILi3EEEEEEEEENSB_IJNSB_IJS1C_NSC_ILi512EEEEEENSB_IJSD_NSC_ILi256EEEEEENSB_IJSV_NSC_ILi8192EEEEEEEEEEEEEvEENS12_INSA_13SM90_TMA_LOADES1Q_vEEEENS_8epilogue10collective6detail29Sm90TmaWarpSpecializedAdapterINS1W_15DefaultEpilogueISL_NSB_IJNSB_IJlllEEESD_SV_EEES21_NS1V_6thread17LinearCombinationISL_Li1EffLNS22_9ScaleType4KindE0ELNS_15FloatRoundStyleE2ESL_EENS_4gemm15EpilogueDefaultEEEEEvvEEEEvNT_6ParamsE,@"STO_CUDA_ENTRY STV_DEFAULT"
_ZN7cutlass13device_kernelINS_4conv6kernel13ConvUniversalINS1_16ConvProblemShapeILNS1_8OperatorE0ELi2EEENS1_10collective14CollectiveConvINS1_46MainloopSm90TmaGmmaWarpSpecializedImplicitGemmILS5_0ELi3ELi2EN4cute5tupleIJNSA_1CILi1EEESD_SD_EEENS1_36KernelImplicitTmaWarpSpecializedSm90ELi1EEENSB_IJNSC_ILi128EEESH_NSB_IJNSC_ILi64EEEEEEEEENS_10tfloat32_tESL_NSA_8TiledMMAINSA_8MMA_AtomIJNSA_4SM904GMMA30MMA_64x128x8_F32TF32TF32_SS_TNILNSP_7ScaleInE1ELSR_1EEEEEENSA_6LayoutISE_NSB_IJNSC_ILi0EEESV_SV_EEEEENSB_IJNSA_10UnderscoreESY_SY_EEEEENS7_6detail26Sm90ImplicitGemmTileTraitsINSA_20SM90_TMA_LOAD_IM2COLENSA_14ComposedLayoutINSA_7SwizzleILi3ELi4ELi3EEENSA_18smem_ptr_flag_bitsILi32EEENSU_INSB_IJNSB_IJNSC_ILi8EEENSC_ILi16EEEEEENSB_IJNSC_ILi32EEENSC_ILi2EEEEEENSB_IJSD_NSC_ILi3EEEEEEEEENSB_IJNSB_IJS1C_NSC_ILi512EEEEEENSB_IJSD_NSC_ILi256EEEEEENSB_IJSV_NSC_ILi8192EEEEEEEEEEEEEvEENS12_INSA_13SM90_TMA_LOADES1Q_vEEEENS_8epilogue10collective6detail29Sm90TmaWarpSpecializedAdapterINS1W_15DefaultEpilogueISL_NSB_IJNSB_IJlllEEESD_SV_EEES21_NS1V_6thread17LinearCombinationISL_Li1EffLNS22_9ScaleType4KindE0ELNS_15FloatRoundStyleE2ESL_EENS_4gemm15EpilogueDefaultEEEEEvvEEEEvNT_6ParamsE:
[----:B------:R-:W-:Y:S01]  /*0000*/  LDC R1, c[0x0][0x28] ;  /* 0x00000a00ff017b82 */ /* 0x000fe20000000800 */
[----:B------:R-:W0:Y:S01]  /*0010*/  S2R R6, SR_TID.X ;  /* 0x0000000000067919 */ /* 0x000e220000002100 */
[----:B------:R-:W-:Y:S01]  /*0020*/  ELECT P0, URZ, PT ;  /* 0x00000000003f782f */ /* 0x000fe20003800000 */
[----:B------:R-:W-:Y:S01]  /*0030*/  BSSY B0, `(.L_x_0) ;  /* 0x000000f000007945 */ /* 0x000fe20003800000 */
[--C-:B0-----:R-:W-:Y:S02]  /*0040*/  SHF.R.U32.HI R0, RZ, 0x5, R6.reuse ;  /* 0x00000005ff007819 */ /* 0x101fe40000011606 */
[----:B------:R-:W-:-:S03]  /*0050*/  SHF.R.U32.HI R3, RZ, 0x7, R6 ;  /* 0x00000007ff037819 */ /* 0x000fc60000011606 */
[----:B------:R-:W0:Y:S04]  /*0060*/  SHFL.IDX PT, R2, R0, RZ, 0x1f ;  /* 0x00001fff00027589 */ /* 0x000e2800000e0000 */
[----:B------:R1:W2:Y:S01]  /*0070*/  SHFL.IDX PT, R5, R3, RZ, 0x1f ;  /* 0x00001fff03057589 */ /* 0x0002a200000e0000 */
[----:B0-----:R-:W-:-:S13]  /*0080*/  ISETP.NE.OR P0, PT, R2, RZ, !P0 ;  /* 0x000000ff0200720c */ /* 0x001fda0004705670 */
[----:B-12---:R-:W-:Y:S05]  /*0090*/  @P0 BRA `(.L_x_1) ;  /* 0x0000000000200947 */ /* 0x006fea0003800000 */
[----:B------:R-:W-:Y:S02]  /*00a0*/  ULDC.64 UR4, c[0x0][0x198] ;  /* 0x0000660000047ab9 */ /* 0x000fe40000000a00 */
[----:B------:R-:W-:Y:S02]  /*00b0*/  UIADD3 UR6, UP0, UR4, 0xf0, URZ ;  /* 0x000000f004067890 */ /* 0x000fe4000ff1e03f */
[----:B------:R-:W-:Y:S02]  /*00c0*/  UIADD3 UR4, UP1, UR4, 0x1f0, URZ ;  /* 0x000001f004047890 */ /* 0x000fe4000ff3e03f */
[----:B------:R-:W-:Y:S02]  /*00d0*/  UIADD3.X UR7, URZ, UR5, URZ, UP0, !UPT ;  /* 0x000000053f077290 */ /* 0x000fe400087fe43f */
[----:B------:R-:W-:-:S07]  /*00e0*/  UIADD3.X UR5, URZ, UR5, URZ, UP1, !UPT ;  /* 0x000000053f057290 */ /* 0x000fce0008ffe43f */
[----:B------:R0:W-:Y:S02]  /*00f0*/  UTMACCTL.PF [UR6] ;  /* 0x00000000060079b9 */ /* 0x0001e40008040000 */
[----:B------:R0:W-:Y:S02]  /*0100*/  UTMACCTL.PF [UR4] ;  /* 0x00000000040079b9 */ /* 0x0001e40008040000 */
[----:B0-----:R-:W-:Y:S01]  /*0110*/  NOP ;  /* 0x0000000000007918 */ /* 0x001fe20000000000 */
.L_x_1:
[----:B------:R-:W-:Y:S05]  /*0120*/  BSYNC B0 ;  /* 0x0000000000007941 */ /* 0x000fea0003800000 */
.L_x_0:
[----:B------:R-:W0:Y:S01]  /*0130*/  SHFL.IDX PT, R0, R0, RZ, 0x1f ;  /* 0x00001fff00007589 */ /* 0x000e2200000e0000 */
[----:B------:R-:W-:-:S04]  /*0140*/  SHF.R.S32.HI R3, RZ, 0x1f, R2 ;  /* 0x0000001fff037819 */ /* 0x000fc80000011402 */
[----:B------:R-:W-:Y:S02]  /*0150*/  LEA.HI R3, R3, R2, RZ, 0x2 ;  /* 0x0000000203037211 */ /* 0x000fe400078f10ff */
[----:B0-----:R-:W-:-:S13]  /*0160*/  ISETP.NE.AND P0, PT, R0, RZ, PT ;  /* 0x000000ff0000720c */ /* 0x001fda0003f05270 */
[----:B------:R-:W-:Y:S05]  /*0170*/  @P0 BRA `(.L_x_2) ;  /* 0x0000000000500947 */ /* 0x000fea0003800000 */
[----:B------:R-:W0:Y:S01]  /*0180*/  S2UR UR8, SR_CgaCtaId ;  /* 0x00000000000879c3 */ /* 0x000e220000008800 */
[----:B------:R-:W-:Y:S01]  /*0190*/  UMOV UR4, 0x400 ;  /* 0x0000040000047882 */ /* 0x000fe20000000000 */
[----:B------:R-:W-:Y:S01]  /*01a0*/  UMOV UR5, 0x1 ;  /* 0x0000000100057882 */ /* 0x000fe20000000000 */
[----:B------:R-:W-:Y:S01]  /*01b0*/  UMOV UR6, 0x80 ;  /* 0x0000008000067882 */ /* 0x000fe20000000000 */
[----:B------:R-:W-:Y:S01]  /*01c0*/  ELECT P0, URZ, PT ;  /* 0x00000000003f782f */ /* 0x000fe20003800000 */
[----:B------:R-:W-:-:S04]  /*01d0*/  UIADD3 UR6, -UR6, 0x100000, URZ ;  /* 0x0010000006067890 */ /* 0x000fc8000fffe13f */
[----:B------:R-:W-:Y:S02]  /*01e0*/  USHF.L.U32 UR7, UR6, 0xb, URZ ;  /* 0x0000000b06077899 */ /* 0x000fe4000800063f */
[----:B------:R-:W-:Y:S02]  /*01f0*/  USHF.L.U32 UR6, UR6, 0x1, URZ ;  /* 0x0000000106067899 */ /* 0x000fe4000800063f */
[----:B0-----:R-:W-:Y:S02]  /*0200*/  ULEA UR8, UR8, UR4, 0x18 ;  /* 0x0000000408087291 */ /* 0x001fe4000f8ec03f */
[----:B------:R-:W-:-:S04]  /*0210*/  UIADD3 UR4, -UR5, 0x100000, URZ ;  /* 0x0010000005047890 */ /* 0x000fc8000fffe13f */
[----:B------:R-:W-:Y:S02]  /*0220*/  USHF.L.U32 UR5, UR4, 0xb, URZ ;  /* 0x0000000b04057899 */ /* 0x000fe4000800063f */
[----:B------:R-:W-:Y:S01]  /*0230*/  USHF.L.U32 UR4, UR4, 0x1, URZ ;  /* 0x0000000104047899 */ /* 0x000fe2000800063f */
[----:B------:R-:W0:Y:S11]  /*0240*/  FENCE.VIEW.ASYNC.S ;  /* 0x00000000000073c6 */ /* 0x000e360000000000 */
[----:B0-----:R0:W1:Y:S01]  /*0250*/  SYNCS.EXCH.64 URZ, [UR8+0x30000], UR4 ;  /* 0x03000004083f75b2 */ /* 0x0010620008000100 */
[----:B------:R0:W2:Y:S01]  /*0260*/  SYNCS.EXCH.64 URZ, [UR8+0x30018], UR6 ;  /* 0x03001806083f75b2 */ /* 0x0000a20008000100 */
[----:B------:R0:W3:Y:S01]  /*0270*/  SYNCS.EXCH.64 URZ, [UR8+0x30008], UR4 ;  /* 0x03000804083f75b2 */ /* 0x0000e20008000100 */
[----:B------:R0:W4:Y:S01]  /*0280*/  SYNCS.EXCH.64 URZ, [UR8+0x30020], UR6 ;  /* 0x03002006083f75b2 */ /* 0x0001220008000100 */
[----:B------:R0:W0:Y:S01]  /*0290*/  SYNCS.EXCH.64 URZ, [UR8+0x30010], UR4 ;  /* 0x03001004083f75b2 */ /* 0x0000220008000100 */
[----:B------:R0:W0:Y:S01]  /*02a0*/  SYNCS.EXCH.64 URZ, [UR8+0x30028], UR6 ;  /* 0x03002806083f75b2 */ /* 0x0000220008000100 */
[----:B------:R-:W-:Y:S01]  /*02b0*/  NOP ;  /* 0x0000000000007918 */ /* 0x000fe20000000000 */
.L_x_2:
[----:B0-----:R-:W-:Y:S01]  /*02c0*/  ULDC.64 UR4, c[0x0][0x598] ;  /* 0x0001660000047ab9 */ /* 0x001fe20000000a00 */
[----:B------:R-:W-:Y:S01]  /*02d0*/  LOP3.LUT R3, R3, 0xfffffffc, RZ, 0xc0, !PT ;  /* 0xfffffffc03037812 */ /* 0x000fe200078ec0ff */
[----:B------:R-:W-:Y:S01]  /*02e0*/  NOP ;  /* 0x0000000000007918 */ /* 0x000fe20000000000 */
[----:B------:R-:W-:Y:S01]  /*02f0*/  ISETP.NE.U32.AND P0, PT, RZ, UR4, PT ;  /* 0x00000004ff007c0c */ /* 0x000fe2000bf05070 */
[----:B------:R-:W-:Y:S01]  /*0300*/  NOP ;  /* 0x0000000000007918 */ /* 0x000fe20000000000 */
[----:B-1234-:R-:W-:Y:S01]  /*0310*/  BAR.SYNC.DEFER_BLOCKING 0x0 ;  /* 0x0000000000007b1d */ /* 0x01efe20000010000 */
[----:B------:R-:W-:Y:S01]  /*0320*/  IMAD.IADD R4, R2, 0x1, -R3 ;  /* 0x0000000102047824 */ /* 0x000fe200078e0a03 */
[----:B------:R-:W-:Y:S02]  /*0330*/  ISETP.NE.AND.EX P0, PT, RZ, UR5, PT, P0 ;  /* 0x00000005ff007c0c */ /* 0x000fe4000bf05300 */
[C---:B------:R-:W-:Y:S02]  /*0340*/  ISETP.NE.AND P2, PT, R5.reuse, 0x1, PT ;  /* 0x000000010500780c */ /* 0x040fe40003f45270 */
[----:B------:R-:W-:Y:S01]  /*0350*/  LOP3.LUT P1, RZ, R5, R4, RZ, 0xfc, !PT ;  /* 0x0000000405ff7212 */ /* 0x000fe2000782fcff */
[----:B------:R-:W-:-:S03]  /*0360*/  ULDC.64 UR14, c[0x0][0x208] ;  /* 0x00008200000e7ab9 */ /* 0x000fc60000000a00 */
[----:B------:R-:W-:-:S04]  /*0370*/  SEL R0, RZ, 0x1, P1 ;  /* 0x00000001ff007807 */ /* 0x000fc80000800000 */
[----:B------:R-:W-:Y:S01]  /*0380*/  SEL R0, R0, 0x2, P2 ;  /* 0x0000000200007807 */ /* 0x000fe20001000000 */
[----:B------:R-:W-:Y:S06]  /*0390*/  @!P0 BRA `(.L_x_3) ;  /* 0x00000000001c8947 */ /* 0x000fec0003800000 */
[----:B------:R-:W0:Y:S02]  /*03a0*/  LDC.64 R2, c[0x0][0x598] ;  /* 0x00016600ff027b82 */ /* 0x000e240000000a00 */
[----:B0-----:R-:W2:Y:S02]  /*03b0*/  LDG.E.64 R2, desc[UR14][R2.64] ;  /* 0x0000000e02027981 */ /* 0x001ea4000c1e1b00 */
[----:B--2---:R-:W-:-:S04]  /*03c0*/  ISETP.NE.U32.AND P0, PT, R2, RZ, PT ;  /* 0x000000ff0200720c */ /* 0x004fc80003f05070 */
[----:B------:R-:W-:-:S13]  /*03d0*/  ISETP.NE.AND.EX P0, PT, R3, RZ, PT, P0 ;  /* 0x000000ff0300720c */ /* 0x000fda0003f05300 */
[----:B------:R-:W-:Y:S05]  /*03e0*/  @!P0 BRA `(.L_x_3) ;  /* 0x0000000000088947 */ /* 0x000fea0003800000 */
[----:B------:R2:W5:Y:S01]  /*03f0*/  LD.E R8, desc[UR14][R2.64] ;  /* 0x0000000e02087980 */ /* 0x000562000c101900 */
[----:B------:R-:W-:Y:S05]  /*0400*/  BRA `(.L_x_4) ;  /* 0x0000000000207947 */ /* 0x000fea0003800000 */
.L_x_3:
[----:B------:R-:W-:Y:S02]  /*0410*/  ULDC.64 UR4, c[0x0][0x588] ;  /* 0x0001620000047ab9 */ /* 0x000fe40000000a00 */
[----:B------:R-:W-:-:S04]  /*0420*/  ISETP.NE.U32.AND P0, PT, RZ, UR4, PT ;  /* 0x00000004ff007c0c */ /* 0x000fc8000bf05070 */
[----:B------:R-:W-:-:S13]  /*0430*/  ISETP.NE.AND.EX P0, PT, RZ, UR5, PT, P0 ;  /* 0x00000005ff007c0c */ /* 0x000fda000bf05300 */
[----:B------:R-:W-:Y:S05]  /*0440*/  @!P0 BRA `(.L_x_5) ;  /* 0x00000000000c8947 */ /* 0x000fea0003800000 */
[----:B------:R-:W0:Y:S02]  /*0450*/  LDC.64 R8, c[0x0][0x588] ;  /* 0x00016200ff087b82 */ /* 0x000e240000000a00 */
[----:B0-----:R1:W5:Y:S01]  /*0460*/  LDG.E R8, desc[UR14][R8.64] ;  /* 0x0000000e08087981 */ /* 0x001362000c1e1900 */
[----:B------:R-:W-:Y:S05]  /*0470*/  BRA `(.L_x_4) ;  /* 0x0000000000047947 */ /* 0x000fea0003800000 */
.L_x_5:
[----:B------:R-:W0:Y:S02]  /*0480*/  LDC R8, c[0x0][0x580] ;  /* 0x00016000ff087b82 */ /* 0x000e240000000800 */
.L_x_4:
[----:B------:R-:W-:Y:S02]  /*0490*/  ULDC.64 UR4, c[0x0][0x5a0] ;  /* 0x0001680000047ab9 */ /* 0x000fe40000000a00 */
[----:B------:R-:W-:-:S04]  /*04a0*/  ISETP.NE.U32.AND P0, PT, RZ, UR4, PT ;  /* 0x00000004ff007c0c */ /* 0x000fc8000bf05070 */
[----:B------:R-:W-:-:S13]  /*04b0*/  ISETP.NE.AND.EX P0, PT, RZ, UR5, PT, P0 ;  /* 0x00000005ff007c0c */ /* 0x000fda000bf05300 */
[----:B------:R-:W-:Y:S05]  /*04c0*/  @!P0 BRA `(.L_x_6) ;  /* 0x00000000001c8947 */ /* 0x000fea0003800000 */
[----:B--2---:R-:W2:Y:S02]  /*04d0*/  LDC.64 R2, c[0x0][0x5a0] ;  /* 0x00016800ff027b82 */ /* 0x004ea40000000a00 */
[----:B--2---:R-:W2:Y:S02]  /*04e0*/  LDG.E.64 R2, desc[UR14][R2.64] ;  /* 0x0000000e02027981 */ /* 0x004ea4000c1e1b00 */
[----:B--2---:R-:W-:-:S04]  /*04f0*/  ISETP.NE.U32.AND P0, PT, R2, RZ, PT ;  /* 0x000000ff0200720c */ /* 0x004fc80003f05070 */
[----:B------:R-:W-:-:S13]  /*0500*/  ISETP.NE.AND.EX P0, PT, R3, RZ, PT, P0 ;  /* 0x000000ff0300720c */ /* 0x000fda0003f05300 */
[----:B------:R-:W-:Y:S05]  /*0510*/  @!P0 BRA `(.L_x_6) ;  /* 0x0000000000088947 */ /* 0x000fea0003800000 */
[----:B-1----:R4:W5:Y:S01]  /*0520*/  LD.E R9, desc[UR14][R2.64] ;  /* 0x0000000e02097980 */ /* 0x002962000c101900 */
[----:B------:R-:W-:Y:S05]  /*0530*/  BRA `(.L_x_7) ;  /* 0x0000000000207947 */ /* 0x000fea0003800000 */
.L_x_6:
[----:B------:R-:W-:Y:S02]  /*0540*/  ULDC.64 UR4, c[0x0][0x590] ;  /* 0x0001640000047ab9 */ /* 0x000fe40000000a00 */
[----:B------:R-:W-:-:S04]  /*0550*/  ISETP.NE.U32.AND P0, PT, RZ, UR4, PT ;  /* 0x00000004ff007c0c */ /* 0x000fc8000bf05070 */
[----:B------:R-:W-:-:S13]  /*0560*/  ISETP.NE.AND.EX P0, PT, RZ, UR5, PT, P0 ;  /* 0x00000005ff007c0c */ /* 0x000fda000bf05300 */
[----:B------:R-:W-:Y:S05]  /*0570*/  @!P0 BRA `(.L_x_8) ;  /* 0x00000000000c8947 */ /* 0x000fea0003800000 */
[----:B--2---:R-:W1:Y:S02]  /*0580*/  LDC.64 R2, c[0x0][0x590] ;  /* 0x00016400ff027b82 */ /* 0x004e640000000a00 */
[----:B-1----:R3:W5:Y:S01]  /*0590*/  LDG.E R9, desc[UR14][R2.64] ;  /* 0x0000000e02097981 */ /* 0x002762000c1e1900 */
[----:B------:R-:W-:Y:S05]  /*05a0*/  BRA `(.L_x_7) ;  /* 0x0000000000047947 */ /* 0x000fea0003800000 */
.L_x_8:
[----:B-1----:R-:W1:Y:S02]  /*05b0*/  LDC R9, c[0x0][0x584] ;  /* 0x00016100ff097b82 */ /* 0x002e640000000800 */
.L_x_7:
[----:B--234-:R-:W2:Y:S01]  /*05c0*/  LDC R2, c[0x0][0x3c4] ;  /* 0x0000f100ff027b82 */ /* 0x01cea20000000800 */
[----:B------:R-:W-:-:S07]  /*05d0*/  ISETP.NE.AND P0, PT, R5, RZ, PT ;  /* 0x000000ff0500720c */ /* 0x000fce0003f05270 */
[----:B------:R-:W3:Y:S01]  /*05e0*/  LDC.64 R10, c[0x0][0x3c8] ;  /* 0x0000f200ff0a7b82 */ /* 0x000ee20000000a00 */
[----:B--2---:R-:W-:-:S05]  /*05f0*/  VIADD R2, R2, 0x3f ;  /* 0x0000003f02027836 */ /* 0x004fca0000000000 */
[----:B------:R-:W-:-:S04]  /*0600*/  SHF.R.S32.HI R3, RZ, 0x1f, R2 ;  /* 0x0000001fff037819 */ /* 0x000fc80000011402 */
[----:B------:R-:W-:-:S04]  /*0610*/  LEA.HI R3, R3, R2, RZ, 0x6 ;  /* 0x0000000203037211 */ /* 0x000fc800078f30ff */
[----:B------:R-:W-:-:S05]  /*0620*/  SHF.R.S32.HI R3, RZ, 0x6, R3 ;  /* 0x00000006ff037819 */ /* 0x000fca0000011403 */
[----:B---3--:R-:W-:-:S04]  /*0630*/  IMAD R2, R3, R10, RZ ;  /* 0x0000000a03027224 */ /* 0x008fc800078e02ff */
[----:B------:R-:W-:Y:S01]  /*0640*/  IMAD R2, R2, R11, RZ ;  /* 0x0000000b02027224 */ /* 0x000fe200078e02ff */
[----:B------:R-:W-:Y:S06]  /*0650*/  @!P0 BRA `(.L_x_9) ;  /* 0x0000008c00508947 */ /* 0x000fec0003800000 */
[----:B------:R-:W-:-:S13]  /*0660*/  ISETP.NE.AND P0, PT, R5, 0x1, PT ;  /* 0x000000010500780c */ /* 0x000fda0003f05270 */
[----:B------:R-:W-:Y:S05]  /*0670*/  @P0 EXIT ;  /* 0x000000000000094d */ /* 0x000fea0003800000 */
[----:B------:R-:W-:Y:S01]  /*0680*/  ISETP.GE.AND P0, PT, R2, 0x1, PT ;  /* 0x000000010200780c */ /* 0x000fe20003f06270 */
[----:B------:R-:W-:Y:S01]  /*0690*/  UMOV UR4, URZ ;  /* 0x0000003f00047c82 */ /* 0x000fe20008000000 */
[----:B------:R-:W-:Y:S02]  /*06a0*/  CS2R R86, SRZ ;  /* 0x0000000000567805 */ /* 0x000fe4000001ff00 */
[----:B------:R-:W-:Y:S02]  /*06b0*/  CS2R R88, SRZ ;  /* 0x0000000000587805 */ /* 0x000fe4000001ff00 */
[----:B------:R-:W-:Y:S02]  /*06c0*/  CS2R R90, SRZ ;  /* 0x00000000005a7805 */ /* 0x000fe4000001ff00 */
[----:B------:R-:W-:Y:S02]  /*06d0*/  CS2R R92, SRZ ;  /* 0x00000000005c7805 */ /* 0x000fe4000001ff00 */
[----:B------:R-:W-:-:S02]  /*06e0*/  CS2R R94, SRZ ;  /* 0x00000000005e7805 */ /* 0x000fc4000001ff00 */
[----:B------:R-:W-:Y:S02]  /*06f0*/  CS2R R96, SRZ ;  /* 0x0000000000607805 */ /* 0x000fe4000001ff00 */
        /* <DEDUP_REMOVED lines=57> */
[----:B------:R-:W-:Y:S01]  /*0a90*/  CS2R R84, SRZ ;  /* 0x0000000000547805 */ /* 0x000fe2000001ff00 */
[----:B------:R-:W-:Y:S06]  /*0aa0*/  @!P0 BRA `(.L_x_10) ;  /* 0x0000000400588947 */ /* 0x000fec0003800000 */
[----:B------:R-:W-:-:S04]  /*0ab0*/  LOP3.LUT R3, R0, 0x1, RZ, 0xfc, !PT ;  /* 0x0000000100037812 */ /* 0x000fc800078efcff */
[----:B------:R-:W-:-:S13]  /*0ac0*/  ISETP.NE.AND P1, PT, R3, 0x3, PT ;  /* 0x000000030300780c */ /* 0x000fda0003f25270 */
[----:B------:R-:W-:Y:S05]  /*0ad0*/  @!P1 BRA `(.L_x_11) ;  /* 0x0000000000049947 */ /* 0x000fea0003800000 */
[----:B------:R-:W-:Y:S01]  /*0ae0*/  BPT.TRAP 0x1 ;  /* 0x000000040000795c */ /* 0x000fe20000300000 */
.L_x_11:
[----:B------:R-:W2:Y:S01]  /*0af0*/  S2UR UR5, SR_CgaCtaId ;  /* 0x00000000000579c3 */ /* 0x000ea20000008800 */
[----:B------:R-:W-:Y:S01]  /*0b00*/  SHF.L.U32 R3, RZ, 0x1f, RZ ;  /* 0x0000001fff037819 */ /* 0x000fe200000006ff */
[----:B------:R-:W-:Y:S02]  /*0b10*/  UMOV UR4, 0x400 ;  /* 0x0000040000047882 */ /* 0x000fe40000000000 */
[----:B--2---:R-:W-:-:S12]  /*0b20*/  ULEA UR4, UR5, UR4, 0x18 ;  /* 0x0000000405047291 */ /* 0x004fd8000f8ec03f */
.L_x_12:
[----:B--2---:R-:W-:-:S04]  /*0b30*/  IMAD.U32 R4, RZ, RZ, UR4 ;  /* 0x00000004ff047e24 */ /* 0x004fc8000f8e00ff */
[----:B------:R2:W3:Y:S03]  /*0b40*/  SYNCS.PHASECHK.TRANS64.TRYWAIT P1, [R4+URZ+0x30000], R3 ;  /* 0x03000003040075a7 */ /* 0x0004e6000802017f */
[----:B---3--:R-:W-:Y:S05]  /*0b50*/  @!P1 NANOSLEEP.SYNCS 0x989680 ;  /* 0x009896800000995d */ /* 0x008fea0003900000 */
[----:B------:R-:W3:Y:S02]  /*0b60*/  @!P1 SYNCS.PHASECHK.TRANS64 P1, [R4+URZ+0x30000], R3 ;  /* 0x03000003040095a7 */ /* 0x000ee4000802007f */
[----:B---3--:R-:W-:Y:S05]  /*0b70*/  @!P1 BRA `(.L_x_12) ;  /* 0xfffffffc00ec9947 */ /* 0x008fea000383ffff */
[----:B------:R-:W-:Y:S01]  /*0b80*/  UIADD3 UR5, UR4, 0x18000, URZ ;  /* 0x0001800004057890 */ /* 0x000fe2000fffe03f */
[----:B------:R-:W-:Y:S01]  /*0b90*/  WARPGROUP.ARRIVE ;  /* 0x00000000000079c5 */ /* 0x000fe20000000000 */
[----:B------:R-:W-:Y:S02]  /*0ba0*/  USHF.R.U32.HI UR4, URZ, 0x4, UR4 ;  /* 0x000000043f047899 */ /* 0x000fe40008011604 */
[----:B------:R-:W-:Y:S02]  /*0bb0*/  USHF.R.U32.HI UR5, URZ, 0x4, UR5 ;  /* 0x000000043f057899 */ /* 0x000fe40008011605 */
[----:B------:R-:W-:Y:S02]  /*0bc0*/  ULOP3.LUT UR4, UR4, 0x3fff, URZ, 0xc0, !UPT ;  /* 0x00003fff04047892 */ /* 0x000fe4000f8ec03f */
[----:B------:R-:W-:Y:S02]  /*0bd0*/  ULOP3.LUT UR5, UR5, 0x3fff, URZ, 0xc0, !UPT ;  /* 0x00003fff05057892 */ /* 0x000fe4000f8ec03f */
[----:B------:R-:W-:-:S02]  /*0be0*/  ULOP3.LUT UR4, UR4, 0x10000, URZ, 0xfc, !UPT ;  /* 0x0001000004047892 */ /* 0x000fc4000f8efc3f */
[----:B------:R-:W-:Y:S01]  /*0bf0*/  ULOP3.LUT UR6, UR5, 0x10000, URZ, 0xfc, !UPT ;  /* 0x0001000005067892 */ /* 0x000fe2000f8efc3f */
[----:B------:R-:W-:Y:S02]  /*0c00*/  UMOV UR7, 0x40000080 ;  /* 0x4000008000077882 */ /* 0x000fe40000000000 */
[----:B------:R-:W-:Y:S01]  /*0c10*/  UMOV UR5, 0x40000080 ;  /* 0x4000008000057882 */ /* 0x000fe20000000000 */
[----:B------:R-:W-:Y:S01]  /*0c20*/  UIADD3 UR8, UR4, 0x400, URZ ;  /* 0x0000040004087890 */ /* 0x000fe2000fffe03f */
[----:B------:R-:W-:Y:S02]  /*0c30*/  UMOV UR11, UR7 ;  /* 0x00000007000b7c82 */ /* 0x000fe40008000000 */
[----:B------:R-:W-:Y:S01]  /*0c40*/  UMOV UR10, UR6 ;  /* 0x00000006000a7c82 */ /* 0x000fe20008000000 */
[----:B------:R-:W-:Y:S01]  /*0c50*/  UMOV UR9, 0x40000080 ;  /* 0x4000008000097882 */ /* 0x000fe20000000000 */
[----:B------:R-:W-:-:S12]  /*0c60*/  HGMMA.64x128x8.F32.TF32 R88, gdesc[UR4], RZ, !UPT ;  /* 0x05e00000045879f0 */ /* 0x000fd8000c7028ff */
[----:B------:R-:W-:Y:S01]  /*0c70*/  HGMMA.64x128x8.F32.TF32 R24, gdesc[UR8], RZ, !UPT ;  /* 0x05e00000081879f0 */ /* 0x000fe2000c7028ff */
[----:B------:R-:W-:Y:S02]  /*0c80*/  UIADD3 UR8, UR4, 0x2, URZ ;  /* 0x0000000204087890 */ /* 0x000fe4000fffe03f */
[----:B------:R-:W-:Y:S01]  /*0c90*/  UIADD3 UR10, UR6, 0x2, URZ ;  /* 0x00000002060a7890 */ /* 0x000fe2000fffe03f */
[----:B------:R-:W-:Y:S01]  /*0ca0*/  UMOV UR9, 0x40000080 ;  /* 0x4000008000097882 */ /* 0x000fe20000000000 */
[----:B------:R-:W-:-:S07]  /*0cb0*/  UMOV UR11, 0x40000080 ;  /* 0x40000080000b7882 */ /* 0x000fce0000000000 */
[----:B------:R-:W-:Y:S01]  /*0cc0*/  HGMMA.64x128x8.F32.TF32 R88, gdesc[UR8], R88 ;  /* 0x05e00000085879f0 */ /* 0x000fe20008702858 */
[----:B------:R-:W-:Y:S01]  /*0cd0*/  UIADD3 UR8, UR4, 0x402, URZ ;  /* 0x0000040204087890 */ /* 0x000fe2000fffe03f */
[----:B------:R-:W-:-:S10]  /*0ce0*/  UMOV UR9, 0x40000080 ;  /* 0x4000008000097882 */ /* 0x000fd40000000000 */
[----:B------:R-:W-:Y:S01]  /*0cf0*/  HGMMA.64x128x8.F32.TF32 R24, gdesc[UR8], R24 ;  /* 0x05e00000081879f0 */ /* 0x000fe20008702818 */
        /* <DEDUP_REMOVED lines=46> */
[----:B------:R-:W-:Y:S02]  /*0fe0*/  UMOV UR9, 0x40000080 ;  /* 0x4000008000097882 */ /* 0x000fe40000000000 */
[----:B------:R-:W-:-:S08]  /*0ff0*/  UMOV UR4, 0x1 ;  /* 0x0000000100047882 */ /* 0x000fd00000000000 */
[----:B------:R-:W-:Y:S03]  /*1000*/  HGMMA.64x128x8.F32.TF32 R24, gdesc[UR8], R24, gsb0 ;  /* 0x05e00000081879f0 */ /* 0x000fe60008002818 */
.L_x_10:
[----:B--2---:R-:W-:-:S05]  /*1010*/  VIMNMX R3, R2, 0x1, PT ;  /* 0x0000000102037848 */ /* 0x004fca0003fe0100 */
[----:B------:R-:W-:-:S05]  /*1020*/  IMAD.IADD R4, R2, 0x1, -R3 ;  /* 0x0000000102047824 */ /* 0x000fca00078e0a03 */
[----:B------:R-:W-:-:S13]  /*1030*/  ISETP.GE.AND P1, PT, R4, 0x1, PT ;  /* 0x000000010400780c */ /* 0x000fda0003f26270 */
[----:B------:R-:W-:Y:S05]  /*1040*/  @!P1 BRA `(.L_x_13) ;  /* 0x0000000400c89947 */ /* 0x000fea0003800000 */
[----:B------:R-:W2:Y:S01]  /*1050*/  S2UR UR5, SR_CgaCtaId ;  /* 0x00000000000579c3 */ /* 0x000ea20000008800 */
[----:B------:R-:W-:Y:S01]  /*1060*/  UMOV UR6, 0x400 ;  /* 0x0000040000067882 */ /* 0x000fe20000000000 */
[----:B------:R-:W-:Y:S01]  /*1070*/  LOP3.LUT R7, R0, 0x1, RZ, 0xfc, !PT ;  /* 0x0000000100077812 */ /* 0x000fe200078efcff */
[----:B------:R-:W-:Y:S01]  /*1080*/  IMAD.MOV.U32 R5, RZ, RZ, RZ ;  /* 0x000000ffff057224 */ /* 0x000fe200078e00ff */
[----:B------:R-:W-:Y:S01]  /*1090*/  UISETP.NE.U32.AND UP0, UPT, UR4, URZ, UPT ;  /* 0x0000003f0400728c */ /* 0x000fe2000bf05070 */
[----:B------:R-:W-:Y:S01]  /*10a0*/  IMAD.MOV.U32 R2, RZ, RZ, R4 ;  /* 0x000000ffff027224 */ /* 0x000fe200078e0004 */
[----:B--2---:R-:W-:-:S04]  /*10b0*/  ULEA UR6, UR5, UR6, 0x18 ;  /* 0x0000000605067291 */ /* 0x004fc8000f8ec03f */
[----:B------:R-:W-:Y:S02]  /*10c0*/  UIADD3 UR7, UR6, 0x18000, URZ ;  /* 0x0001800006077890 */ /* 0x000fe4000fffe03f */
[----:B------:R-:W-:Y:S02]  /*10d0*/  USHF.R.U32.HI UR5, URZ, 0x4, UR6 ;  /* 0x000000043f057899 */ /* 0x000fe40008011606 */
[----:B------:R-:W-:Y:S02]  /*10e0*/  USHF.R.U32.HI UR7, URZ, 0x4, UR7 ;  /* 0x000000043f077899 */ /* 0x000fe40008011607 */
[----:B------:R-:W-:Y:S02]  /*10f0*/  ULOP3.LUT UR5, UR5, 0x3fff, URZ, 0xc0, !UPT ;  /* 0x00003fff05057892 */ /* 0x000fe4000f8ec03f */
[----:B------:R-:W-:Y:S02]  /*1100*/  ULOP3.LUT UR8, UR7, 0x3fff, URZ, 0xc0, !UPT ;  /* 0x00003fff07087892 */ /* 0x000fe4000f8ec03f */
[----:B------:R-:W-:-:S02]  /*1110*/  ULOP3.LUT UR7, UR5, 0x10000, URZ, 0xfc, !UPT ;  /* 0x0001000005077892 */ /* 0x000fc4000f8efc3f */
[----:B------:R-:W-:Y:S01]  /*1120*/  ULOP3.LUT UR8, UR8, 0x10000, URZ, 0xfc, !UPT ;  /* 0x0001000008087892 */ /* 0x000fe2000f8efc3f */
[----:B------:R-:W-:-:S11]  /*1130*/  UMOV UR5, URZ ;  /* 0x0000003f00057c82 */ /* 0x000fd60008000000 */
.L_x_18:
[----:B------:R-:W-:-:S13]  /*1140*/  ISETP.NE.AND P2, PT, R7, 0x3, PT ;  /* 0x000000030700780c */ /* 0x000fda0003f45270 */
[----:B--2---:R-:W-:Y:S05]  /*1150*/  @!P2 BRA `(.L_x_14) ;  /* 0x000000000004a947 */ /* 0x004fea0003800000 */
[----:B------:R-:W-:Y:S01]  /*1160*/  BPT.TRAP 0x1 ;  /* 0x000000040000795c */ /* 0x000fe20000300000 */
.L_x_14:
[----:B------:R-:W-:Y:S01]  /*1170*/  SHF.L.U32 R3, R5, 0x1f, RZ ;  /* 0x0000001f05037819 */ /* 0x000fe200000006ff */
[----:B------:R-:W-:-:S12]  /*1180*/  ULEA UR9, UR4, UR6, 0x3 ;  /* 0x0000000604097291 */ /* 0x000fd8000f8e183f */
.L_x_15:
[----:B--2---:R-:W-:-:S04]  /*1190*/  IMAD.U32 R6, RZ, RZ, UR9 ;  /* 0x00000009ff067e24 */ /* 0x004fc8000f8e00ff */
[----:B------:R2:W3:Y:S03]  /*11a0*/  SYNCS.PHASECHK.TRANS64.TRYWAIT P1, [R6+URZ+0x30000], R3 ;  /* 0x03000003060075a7 */ /* 0x0004e6000802017f */
[----:B---3--:R-:W-:Y:S05]  /*11b0*/  @!P1 NANOSLEEP.SYNCS 0x989680 ;  /* 0x009896800000995d */ /* 0x008fea0003900000 */
[----:B------:R-:W3:Y:S02]  /*11c0*/  @!P1 SYNCS.PHASECHK.TRANS64 P1, [R6+URZ+0x30000], R3 ;  /* 0x03000003060095a7 */ /* 0x000ee4000802007f */
[----:B---3--:R-:W-:Y:S05]  /*11d0*/  @!P1 BRA `(.L_x_15) ;  /* 0xfffffffc00ec9947 */ /* 0x008fea000383ffff */
[----:B------:R-:W-:Y:S01]  /*11e0*/  ULEA UR12, UR4, UR7, 0xb ;  /* 0x00000007040c7291 */ /* 0x000fe2000f8e583f */
[----:B------:R-:W-:Y:S01]  /*11f0*/  WARPGROUP.ARRIVE ;  /* 0x00000000000079c5 */ /* 0x000fe20000000000 */
[----:B------:R-:W-:Y:S01]  /*1200*/  ULEA UR10, UR4, UR8, 0xb ;  /* 0x00000008040a7291 */ /* 0x000fe2000f8e583f */
[----:B------:R-:W-:Y:S01]  /*1210*/  UMOV UR17, 0x40000080 ;  /* 0x4000008000117882 */ /* 0x000fe20000000000 */
[----:B------:R-:W-:-:S03]  /*1220*/  UMOV UR19, 0x40000080 ;  /* 0x4000008000137882 */ /* 0x000fc60000000000 */
[----:B------:R-:W-:Y:S02]  /*1230*/  UMOV UR16, UR12 ;  /* 0x0000000c00107c82 */ /* 0x000fe40008000000 */
[----:B------:R-:W-:Y:S02]  /*1240*/  UMOV UR18, UR10 ;  /* 0x0000000a00127c82 */ /* 0x000fe40008000000 */
[----:B------:R-:W-:Y:S01]  /*1250*/  HGMMA.64x128x8.F32.TF32 R88, gdesc[UR16], R88, UP0 ;  /* 0x05e00000105879f0 */ /* 0x000fe2000bf02858 */
[----:B------:R-:W-:Y:S01]  /*1260*/  UIADD3 UR16, UR12, 0x400, URZ ;  /* 0x000004000c107890 */ /* 0x000fe2000fffe03f */
[----:B------:R-:W-:-:S10]  /*1270*/  UMOV UR17, 0x40000080 ;  /* 0x4000008000117882 */ /* 0x000fd40000000000 */
[----:B------:R-:W-:Y:S01]  /*1280*/  HGMMA.64x128x8.F32.TF32 R24, gdesc[UR16], R24, UP0 ;  /* 0x05e00000101879f0 */ /* 0x000fe2000bf02818 */
        /* <DEDUP_REMOVED lines=55> */
[----:B------:R-:W-:Y:S03]  /*1600*/  HGMMA.64x128x8.F32.TF32 R24, gdesc[UR16], R24, gsb0 ;  /* 0x05e00000101879f0 */ /* 0x000fe60008002818 */
[----:B------:R-:W-:Y:S02]  /*1610*/  WARPGROUP.DEPBAR.LE gsb0, 0x1 ;  /* 0x00008000000079c5 */ /* 0x000fe40000010100 */
[----:B------:R-:W-:Y:S05]  /*1620*/  @!P2 BRA `(.L_x_16) ;  /* 0x000000000004a947 */ /* 0x000fea0003800000 */
[----:B------:R-:W-:Y:S01]  /*1630*/  BPT.TRAP 0x1 ;  /* 0x000000040000795c */ /* 0x000fe20000300000 */
.L_x_16:
[----:B------:R-:W-:Y:S01]  /*1640*/  ULEA UR9, UR5, UR6, 0x3 ;  /* 0x0000000605097291 */ /* 0x000fe2000f8e183f */
[----:B------:R-:W-:-:S03]  /*1650*/  ISETP.GT.U32.AND P1, PT, R0, 0x1, PT ;  /* 0x000000010000780c */ /* 0x000fc60003f24070 */
[----:B------:R-:W-:-:S04]  /*1660*/  UIADD3 UR9, UR9, 0x30018, URZ ;  /* 0x0003001809097890 */ /* 0x000fc8000fffe03f */
[----:B------:R-:W-:-:S09]  /*1670*/  UPRMT UR9, URZ, 0x654, UR9 ;  /* 0x000006543f097896 */ /* 0x000fd20008000009 */
[----:B------:R-:W-:Y:S01]  /*1680*/  SYNCS.ARRIVE.TRANS64.RED.A1T0 RZ, [UR9], RZ ;  /* 0x000000ffffff79a7 */ /* 0x000fe20008100409 */
[----:B------:R-:W-:Y:S05]  /*1690*/  @P1 BRA `(.L_x_17) ;  /* 0x0000000000041947 */ /* 0x000fea0003800000 */
[----:B------:R-:W-:Y:S01]  /*16a0*/  BPT.TRAP 0x1 ;  /* 0x000000040000795c */ /* 0x000fe20000300000 */
.L_x_17:
[----:B------:R-:W-:Y:S01]  /*16b0*/  UIADD3 UR4, UR4, 0x1, URZ ;  /* 0x0000000104047890 */ /* 0x000fe2000fffe03f */
[C---:B------:R-:W-:Y:S01]  /*16c0*/  ISETP.GT.AND P1, PT, R2.reuse, 0x1, PT ;  /* 0x000000010200780c */ /* 0x040fe20003f24270 */
[----:B------:R-:W-:Y:S01]  /*16d0*/  UIADD3 UR5, UR5, 0x1, URZ ;  /* 0x0000000105057890 */ /* 0x000fe2000fffe03f */
[----:B------:R-:W-:Y:S01]  /*16e0*/  VIADD R2, R2, 0xffffffff ;  /* 0xffffffff02027836 */ /* 0x000fe20000000000 */
[----:B------:R-:W-:Y:S02]  /*16f0*/  UISETP.NE.AND UP0, UPT, UR4, 0x3, UPT ;  /* 0x000000030400788c */ /* 0x000fe4000bf05270 */
[----:B------:R-:W-:Y:S02]  /*1700*/  UISETP.NE.AND UP1, UPT, UR5, 0x3, UPT ;  /* 0x000000030500788c */ /* 0x000fe4000bf25270 */
[----:B------:R-:W-:Y:S02]  /*1710*/  USEL UR9, URZ, 0x1, UP0 ;  /* 0x000000013f097887 */ /* 0x000fe40008000000 */
[----:B------:R-:W-:-:S02]  /*1720*/  USEL UR4, UR4, URZ, UP0 ;  /* 0x0000003f04047287 */ /* 0x000fc40008000000 */
[----:B------:R-:W-:Y:S02]  /*1730*/  USEL UR5, UR5, URZ, UP1 ;  /* 0x0000003f05057287 */ /* 0x000fe40008800000 */
[----:B------:R-:W-:Y:S01]  /*1740*/  UPLOP3.LUT UP0, UPT, UPT, UPT, UPT, 0x80, 0x0 ;  /* 0x000000000000789c */ /* 0x000fe20003f0f070 */
[----:B------:R-:W-:Y:S01]  /*1750*/  LOP3.LUT R5, R5, UR9, RZ, 0x3c, !PT ;  /* 0x0000000905057c12 */ /* 0x000fe2000f8e3cff */
[----:B------:R-:W-:Y:S09]  /*1760*/  @P1 BRA `(.L_x_18) ;  /* 0xfffffff800741947 */ /* 0x000ff2000383ffff */
.L_x_13:
[----:B------:R-:W-:Y:S02]  /*1770*/  WARPGROUP.DEPBAR.LE gsb0, 0x0 ;  /* 0x00008000000079c5 */ /* 0x000fe40000010000 */
[----:B------:R-:W-:Y:S05]  /*1780*/  @!P0 BRA `(.L_x_19) ;  /* 0x0000000000448947 */ /* 0x000fea0003800000 */
[----:B------:R-:W-:-:S04]  /*1790*/  LOP3.LUT R2, R0, 0x1, RZ, 0xfc, !PT ;  /* 0x0000000100027812 */ /* 0x000fc800078efcff */
[----:B------:R-:W-:-:S13]  /*17a0*/  ISETP.NE.AND P0, PT, R2, 0x3, PT ;  /* 0x000000030200780c */ /* 0x000fda0003f05270 */
[----:B------:R-:W-:Y:S05]  /*17b0*/  @!P0 BRA `(.L_x_20) ;  /* 0x0000000000048947 */ /* 0x000fea0003800000 */
[----:B------:R-:W-:Y:S01]  /*17c0*/  BPT.TRAP 0x1 ;  /* 0x000000040000795c */ /* 0x000fe20000300000 */
.L_x_20:
[----:B------:R-:W3:Y:S01]  /*17d0*/  S2R R5, SR_CgaCtaId ;  /* 0x0000000000057919 */ /* 0x000ee20000008800 */
[----:B--2---:R-:W-:Y:S01]  /*17e0*/  IMAD.WIDE.U32 R2, R4, -0x55555555, RZ ;  /* 0xaaaaaaab04027825 */ /* 0x004fe200078e00ff */
[----:B------:R-:W-:Y:S02]  /*17f0*/  MOV R2, 0x400 ;  /* 0x0000040000027802 */ /* 0x000fe40000000f00 */
[----:B------:R-:W-:Y:S02]  /*1800*/  ISETP.GT.U32.AND P0, PT, R0, 0x1, PT ;  /* 0x000000010000780c */ /* 0x000fe40003f04070 */
[----:B------:R-:W-:-:S05]  /*1810*/  SHF.R.U32.HI R3, RZ, 0x1, R3 ;  /* 0x00000001ff037819 */ /* 0x000fca0000011603 */
[----:B------:R-:W-:Y:S01]  /*1820*/  IMAD R4, R3, -0x3, R4 ;  /* 0xfffffffd03047824 */ /* 0x000fe200078e0204 */
[----:B---3--:R-:W-:-:S05]  /*1830*/  LEA R5, R5, R2, 0x18 ;  /* 0x0000000205057211 */ /* 0x008fca00078ec0ff */
[----:B------:R-:W-:-:S04]  /*1840*/  IMAD R4, R4, 0x8, R5 ;  /* 0x0000000804047824 */ /* 0x000fc800078e0205 */
[----:B------:R-:W-:-:S05]  /*1850*/  VIADD R4, R4, 0x30018 ;  /* 0x0003001804047836 */ /* 0x000fca0000000000 */
[----:B------:R-:W-:-:S04]  /*1860*/  PRMT R4, RZ, 0x654, R4 ;  /* 0x00000654ff047816 */ /* 0x000fc80000000004 */
[----:B------:R3:W-:Y:S01]  /*1870*/  SYNCS.ARRIVE.TRANS64.RED.A1T0 RZ, [R4+URZ], RZ ;  /* 0x000000ff04ff79a7 */ /* 0x0007e2000810043f */
[----:B------:R-:W-:Y:S05]  /*1880*/  @P0 BRA `(.L_x_19) ;  /* 0x0000000000040947 */ /* 0x000fea0003800000 */
[----:B------:R-:W-:Y:S01]  /*1890*/  BPT.TRAP 0x1 ;  /* 0x000000040000795c */ /* 0x000fe20000300000 */
.L_x_19:
[----:B--2---:R-:W2:Y:S01]  /*18a0*/  S2R R3, SR_TID.X ;  /* 0x0000000000037919 */ /* 0x004ea20000002100 */
[----:B------:R-:W-:Y:S01]  /*18b0*/  ULDC.64 UR4, c[0x0][0x280] ;  /* 0x0000a00000047ab9 */ /* 0x000fe20000000a00 */
[----:B------:R-:W4:Y:S01]  /*18c0*/  S2R R6, SR_CTAID.Y ;  /* 0x0000000000067919 */ /* 0x000f220000002600 */
[----:B------:R-:W3:Y:S01]  /*18d0*/  S2R R15, SR_CTAID.X ;  /* 0x00000000000f7919 */ /* 0x000ee20000002500 */
[----:B--2---:R-:W-:-:S04]  /*18e0*/  SHF.R.S32.HI R0, RZ, 0x1f, R3 ;  /* 0x0000001fff007819 */ /* 0x004fc80000011403 */
[----:B------:R-:W-:Y:S01]  /*18f0*/  LEA.HI R0, R0, R3, RZ, 0x7 ;  /* 0x0000000300007211 */ /* 0x000fe200078f38ff */
[----:B----4-:R-:W-:-:S03]  /*1900*/  IMAD.SHL.U32 R6, R6, 0x80, RZ ;  /* 0x0000008006067824 */ /* 0x010fc600078e00ff */
[----:B------:R-:W-:Y:S01]  /*1910*/  LOP3.LUT R0, R0, 0xffffff80, RZ, 0xc0, !PT ;  /* 0xffffff8000007812 */ /* 0x000fe200078ec0ff */
[----:B---3--:R-:W-:Y:S01]  /*1920*/  IMAD.SHL.U32 R4, R15, 0x80, RZ ;  /* 0x000000800f047824 */ /* 0x008fe200078e00ff */
[----:B------:R-:W-:-:S03]  /*1930*/  ISETP.GE.AND P0, PT, R6, UR5, PT ;  /* 0x0000000506007c0c */ /* 0x000fc6000bf06270 */
[----:B------:R-:W-:Y:S01]  /*1940*/  IMAD.IADD R0, R3, 0x1, -R0 ;  /* 0x0000000103007824 */ /* 0x000fe200078e0a00 */
[----:B------:R-:W-:-:S04]  /*1950*/  ISETP.GE.OR P0, PT, R4, UR4, P0 ;  /* 0x0000000404007c0c */ /* 0x000fc80008706670 */
[----:B------:R-:W-:-:S04]  /*1960*/  SHF.R.S32.HI R3, RZ, 0x1f, R0 ;  /* 0x0000001fff037819 */ /* 0x000fc80000011400 */
[----:B------:R-:W-:-:S04]  /*1970*/  LEA.HI R2, R3, R0, RZ, 0x2 ;  /* 0x0000000003027211 */ /* 0x000fc800078f10ff */
[--C-:B------:R-:W-:Y:S02]  /*1980*/  SHF.R.S32.HI R10, RZ, 0x2, R2.reuse ;  /* 0x00000002ff0a7819 */ /* 0x100fe40000011402 */
[----:B------:R-:W-:-:S04]  /*1990*/  SHF.R.S32.HI R5, RZ, 0x1f, R2 ;  /* 0x0000001fff057819 */ /* 0x000fc80000011402 */
[----:B------:R-:W-:-:S04]  /*19a0*/  LEA.HI R5, R5, R10, RZ, 0x3 ;  /* 0x0000000a05057211 */ /* 0x000fc800078f18ff */
[----:B------:R-:W-:Y:S01]  /*19b0*/  LOP3.LUT R11, R5, 0xfffffff8, RZ, 0xc0, !PT ;  /* 0xfffffff8050b7812 */ /* 0x000fe200078ec0ff */
[----:B------:R-:W-:Y:S06]  /*19c0*/  @P0 EXIT ;  /* 0x000000000000094d */ /* 0x000fec0003800000 */
[----:B------:R-:W2:Y:S01]  /*19d0*/  LDC.64 R16, c[0x0][0x5d0] ;  /* 0x00017400ff107b82 */ /* 0x000ea20000000a00 */
[----:B------:R-:W-:Y:S01]  /*19e0*/  IMAD.IADD R10, R10, 0x1, -R11 ;  /* 0x000000010a0a7824 */ /* 0x000fe200078e0a0b */
[----:B------:R-:W-:Y:S02]  /*19f0*/  LOP3.LUT R5, R2, 0x7ffffffc, RZ, 0xc0, !PT ;  /* 0x7ffffffc02057812 */ /* 0x000fe400078ec0ff */
[----:B------:R-:W-:Y:S02]  /*1a00*/  LEA.HI R3, R3, R0, RZ, 0x5 ;  /* 0x0000000003037211 */ /* 0x000fe400078f28ff */
[----:B------:R-:W-:Y:S01]  /*1a10*/  SHF.R.S32.HI R11, RZ, 0x1f, R10 ;  /* 0x0000001fff0b7819 */ /* 0x000fe2000001140a */
[----:B------:R-:W-:Y:S01]  /*1a20*/  IMAD.IADD R5, R0, 0x1, -R5 ;  /* 0x0000000100057824 */ /* 0x000fe200078e0a05 */
[----:B------:R-:W-:Y:S02]  /*1a30*/  SHF.R.S32.HI R13, RZ, 0x5, R3 ;  /* 0x00000005ff0d7819 */ /* 0x000fe40000011403 */
[----:B-1---5:R-:W-:Y:S01]  /*1a40*/  FSETP.NEU.AND P1, PT, R9, RZ, PT ;  /* 0x000000ff0900720b */ /* 0x022fe20003f2d000 */
[----:B------:R-:W-:-:S02]  /*1a50*/  IMAD.SHL.U32 R7, R5, 0x2, RZ ;  /* 0x0000000205077824 */ /* 0x000fc400078e00ff */
[----:B------:R-:W-:-:S03]  /*1a60*/  IMAD.WIDE R2, R15, 0x80, R10 ;  /* 0x000000800f027825 */ /* 0x000fc600078e020a */
[----:B------:R-:W-:Y:S01]  /*1a70*/  SHF.R.S32.HI R11, RZ, 0x1f, R7 ;  /* 0x0000001fff0b7819 */ /* 0x000fe20000011407 */
[C---:B------:R-:W-:Y:S01]  /*1a80*/  IMAD R5, R13.reuse, -0x10, -R4 ;  /* 0xfffffff00d057824 */ /* 0x040fe200078e0a04 */
[C---:B------:R-:W-:Y:S01]  /*1a90*/  IADD3 R4, P0, R6.reuse, R7, RZ ;  /* 0x0000000706047210 */ /* 0x040fe20007f1e0ff */
[----:B------:R-:W-:Y:S01]  /*1aa0*/  IMAD.WIDE R2, R13, 0x10, R2 ;  /* 0x000000100d027825 */ /* 0x000fe200078e0202 */
[----:B------:R-:W-:Y:S02]  /*1ab0*/  IADD3 R0, -R7, UR5, -R6 ;  /* 0x0000000507007c10 */ /* 0x000fe4000fffe906 */
[----:B------:R-:W-:Y:S02]  /*1ac0*/  IADD3 R10, R5, UR4, -R10 ;  /* 0x00000004050a7c10 */ /* 0x000fe4000fffe80a */
[----:B------:R-:W-:Y:S01]  /*1ad0*/  LEA.HI.X.SX32 R5, R6, R11, 0x1, P0 ;  /* 0x0000000b06057211 */ /* 0x000fe200000f0eff */
[-C--:B--2---:R-:W-:Y:S01]  /*1ae0*/  IMAD R6, R3, R16.reuse, RZ ;  /* 0x0000001003067224 */ /* 0x084fe200078e02ff */
[----:B------:R-:W-:Y:S01]  /*1af0*/  ISETP.GT.AND P3, PT, R10, RZ, PT ;  /* 0x000000ff0a00720c */ /* 0x000fe20003f64270 */
[C---:B------:R-:W-:Y:S01]  /*1b00*/  IMAD.SHL.U32 R19, R16.reuse, 0x8, RZ ;  /* 0x0000000810137824 */ /* 0x040fe200078e00ff */
[----:B------:R-:W-:Y:S01]  /*1b10*/  SHF.L.U64.HI R18, R16, 0x3, R17 ;  /* 0x0000000310127819 */ /* 0x000fe20000010211 */
[----:B------:R-:W-:Y:S01]  /*1b20*/  IMAD.WIDE.U32 R14, R2, R16, R4 ;  /* 0x00000010020e7225 */ /* 0x000fe200078e0004 */
[----:B------:R-:W-:-:S02]  /*1b30*/  SHF.L.U64.HI R11, R16, 0x6, R17 ;  /* 0x00000006100b7819 */ /* 0x000fc40000010211 */
[----:B------:R-:W-:Y:S01]  /*1b40*/  ISETP.GT.AND P0, PT, R0, RZ, P3 ;  /* 0x000000ff0000720c */ /* 0x000fe20001f04270 */
[----:B------:R-:W-:Y:S02]  /*1b50*/  IMAD R7, R2, R17, R6 ;  /* 0x0000001102077224 */ /* 0x000fe400078e0206 */
[----:B------:R-:W-:Y:S02]  /*1b60*/  IMAD.SHL.U32 R16, R16, 0x40, RZ ;  /* 0x0000004010107824 */ /* 0x000fe400078e00ff */
[----:B------:R-:W-:Y:S01]  /*1b70*/  IMAD.IADD R17, R15, 0x1, R7 ;  /* 0x000000010f117824 */ /* 0x000fe200078e0207 */
[----:B------:R-:W-:Y:S07]  /*1b80*/  @!P1 BRA `(.L_x_21) ;  /* 0x0000005000d09947 */ /* 0x000fee0003800000 */
[----:B------:R-:W-:Y:S01]  /*1b90*/  ULDC.64 UR6, c[0x0][0x5b0] ;  /* 0x00016c0000067ab9 */ /* 0x000fe20000000a00 */
[----:B------:R-:W-:Y:S01]  /*1ba0*/  ULDC.64 UR8, c[0x0][0x5a8] ;  /* 0x00016a0000087ab9 */ /* 0x000fe20000000a00 */
[----:B------:R-:W-:Y:S01]  /*1bb0*/  IMAD R13, R3, UR6, RZ ;  /* 0x00000006030d7c24 */ /* 0x000fe2000f8e02ff */
[----:B------:R-:W-:Y:S01]  /*1bc0*/  ULDC.64 UR4, c[0x0][0x5c8] ;  /* 0x0001720000047ab9 */ /* 0x000fe20000000a00 */
[----:B------:R-:W-:-:S04]  /*1bd0*/  IMAD.WIDE.U32 R6, R2, UR6, R4 ;  /* 0x0000000602067c25 */ /* 0x000fc8000f8e0004 */
[----:B------:R-:W-:Y:S01]  /*1be0*/  IMAD R153, R2, UR7, R13 ;  /* 0x0000000702997c24 */ /* 0x000fe2000f8e020d */
[----:B------:R-:W-:-:S03]  /*1bf0*/  LEA R12, P1, R6, UR8, 0x2 ;  /* 0x00000008060c7c11 */ /* 0x000fc6000f8210ff */
[----:B------:R-:W-:-:S05]  /*1c00*/  IMAD.IADD R7, R7, 0x1, R153 ;  /* 0x0000000107077824 */ /* 0x000fca00078e0299 */
[----:B------:R-:W-:-:S05]  /*1c10*/  LEA.HI.X R13, R6, UR9, R7, 0x2, P1 ;  /* 0x00000009060d7c11 */ /* 0x000fca00088f1407 */
[----:B------:R-:W2:Y:S01]  /*1c20*/  @P0 LDG.E.LTC128B R15, desc[UR14][R12.64] ;  /* 0x0000000e0c0f0981 */ /* 0x000ea2000c1e1920 */
[----:B------:R-:W-:Y:S01]  /*1c30*/  ISETP.GT.AND P1, PT, R0, 0x1, P3 ;  /* 0x000000010000780c */ /* 0x000fe20001f24270 */
[----:B------:R-:W-:Y:S01]  /*1c40*/  BSSY B0, `(.L_x_22) ;  /* 0x000000b000007945 */ /* 0x000fe20003800000 */
[----:B--2---:R-:W-:-:S05]  /*1c50*/  LOP3.LUT R6, R15, 0xffffe000, RZ, 0xc0, !PT ;  /* 0xffffe0000f067812 */ /* 0x004fca00078ec0ff */
[----:B------:R-:W-:Y:S01]  /*1c60*/  FMUL R7, R6, R9 ;  /* 0x0000000906077220 */ /* 0x000fe20000400000 */
[----:B------:R-:W-:-:S03]  /*1c70*/  LEA R6, P2, R14, UR4, 0x2 ;  /* 0x000000040e067c11 */ /* 0x000fc6000f8410ff */
[----:B0-----:R-:W-:Y:S01]  /*1c80*/  FFMA R21, R88, R8, R7 ;  /* 0x0000000858157223 */ /* 0x001fe20000000007 */
[----:B------:R-:W-:Y:S01]  /*1c90*/  LEA.HI.X R7, R14, UR5, R17, 0x2, P2 ;  /* 0x000000050e077c11 */ /* 0x000fe200090f1411 */
[----:B------:R-:W-:-:S03]  /*1ca0*/  IMAD.MOV.U32 R17, RZ, RZ, R15 ;  /* 0x000000ffff117224 */ /* 0x000fc600078e000f */
[----:B------:R-:W-:-:S05]  /*1cb0*/  F2FP.TF32.F32.PACK_B R21, R21 ;  /* 0x00000015ff15723e */ /* 0x000fca00024050ff */
[----:B------:R0:W-:Y:S01]  /*1cc0*/  @P0 STG.E desc[UR14][R6.64], R21 ;  /* 0x0000001506000986 */ /* 0x0001e2000c10190e */
[----:B------:R-:W-:Y:S05]  /*1cd0*/  @!P1 BRA `(.L_x_23) ;  /* 0x0000000000049947 */ /* 0x000fea0003800000 */
[----:B------:R1:W5:Y:S02]  /*1ce0*/  LDG.E.LTC128B R17, desc[UR14][R12.64+0x4] ;  /* 0x0000040e0c117981 */ /* 0x000364000c1e1920 */
.L_x_23:
[----:B------:R-:W-:Y:S05]  /*1cf0*/  BSYNC B0 ;  /* 0x0000000000007941 */ /* 0x000fea0003800000 */
.L_x_22:
[----:B------:R-:W-:Y:S01]  /*1d00*/  USHF.L.U32 UR4, UR6, 0x3, URZ ;  /* 0x0000000306047899 */ /* 0x000fe2000800063f */
[----:B-----5:R-:W-:Y:S01]  /*1d10*/  LOP3.LUT R22, R17, 0xffffe000, RZ, 0xc0, !PT ;  /* 0xffffe00011167812 */ /* 0x020fe200078ec0ff */
[----:B------:R-:W-:Y:S01]  /*1d20*/  USHF.L.U64.HI UR5, UR6, 0x3, UR7 ;  /* 0x0000000306057899 */ /* 0x000fe20008010207 */
[----:B------:R-:W-:Y:S01]  /*1d30*/  ISETP.GT.AND P0, PT, R10, 0x8, PT ;  /* 0x000000080a00780c */ /* 0x000fe20003f04270 */
[----:B------:R-:W-:Y:S02]  /*1d40*/  IMAD.MOV.U32 R88, RZ, RZ, R17 ;  /* 0x000000ffff587224 */ /* 0x000fe400078e0011 */
[----:B------:R-:W-:Y:S02]  /*1d50*/  IMAD.U32 R14, RZ, RZ, UR4 ;  /* 0x00000004ff0e7e24 */ /* 0x000fe4000f8e00ff */
[----:B------:R-:W-:Y:S01]  /*1d60*/  FMUL R22, R22, R9 ;  /* 0x0000000916167220 */ /* 0x000fe20000400000 */
[----:B------:R-:W-:Y:S01]  /*1d70*/  IMAD.U32 R15, RZ, RZ, UR5 ;  /* 0x00000005ff0f7e24 */ /* 0x000fe2000f8e00ff */
[----:B------:R-:W-:-:S02]  /*1d80*/  ISETP.GT.AND P2, PT, R0, RZ, P0 ;  /* 0x000000ff0000720c */ /* 0x000fc40000744270 */
[----:B------:R-:W-:Y:S01]  /*1d90*/  FFMA R89, R89, R8, R22 ;  /* 0x0000000859597223 */ /* 0x000fe20000000016 */
[----:B0-----:R-:W-:-:S04]  /*1da0*/  IMAD.WIDE.U32 R20, R2, UR6, R14 ;  /* 0x0000000602147c25 */ /* 0x001fc8000f8e000e */
[----:B------:R-:W-:Y:S02]  /*1db0*/  F2FP.TF32.F32.PACK_B R89, R89 ;  /* 0x00000059ff59723e */ /* 0x000fe400024050ff */
[----:B------:R-:W-:-:S03]  /*1dc0*/  IADD3 R23, P4, R4, R20, RZ ;  /* 0x0000001404177210 */ /* 0x000fc60007f9e0ff */
[----:B------:R0:W-:Y:S01]  /*1dd0*/  @P1 STG.E desc[UR14][R6.64+0x4], R89 ;  /* 0x0000045906001986 */ /* 0x0001e2000c10190e */
[----:B------:R-:W-:Y:S02]  /*1de0*/  IADD3.X R22, R5, R153, R21, P4, !PT ;  /* 0x0000009905167210 */ /* 0x000fe400027fe415 */
[----:B------:R-:W-:-:S04]  /*1df0*/  LEA R20, P4, R23, UR8, 0x2 ;  /* 0x0000000817147c11 */ /* 0x000fc8000f8810ff */
[----:B------:R-:W-:-:S05]  /*1e00*/  LEA.HI.X R21, R23, UR9, R22, 0x2, P4 ;  /* 0x0000000917157c11 */ /* 0x000fca000a0f1416 */
[----:B------:R-:W2:Y:S01]  /*1e10*/  @P2 LDG.E.LTC128B R88, desc[UR14][R20.64] ;  /* 0x0000000e14582981 */ /* 0x000ea2000c1e1920 */
[C---:B------:R-:W-:Y:S01]  /*1e20*/  IMAD.SHL.U32 R17, R19.reuse, 0x4, RZ ;  /* 0x0000000413117824 */ /* 0x040fe200078e00ff */
[----:B------:R-:W-:Y:S01]  /*1e30*/  SHF.L.U64.HI R19, R19, 0x2, R18 ;  /* 0x0000000213137819 */ /* 0x000fe20000010212 */
[----:B------:R-:W-:Y:S01]  /*1e40*/  BSSY B0, `(.L_x_24) ;  /* 0x000000b000007945 */ /* 0x000fe20003800000 */
[----:B------:R-:W-:Y:S02]  /*1e50*/  ISETP.GT.AND P1, PT, R0, 0x1, P0 ;  /* 0x000000010000780c */ /* 0x000fe40000724270 */
[----:B--2---:R-:W-:-:S05]  /*1e60*/  LOP3.LUT R22, R88, 0xffffe000, RZ, 0xc0, !PT ;  /* 0xffffe00058167812 */ /* 0x004fca00078ec0ff */
[----:B------:R-:W-:Y:S01]  /*1e70*/  FMUL R23, R22, R9 ;  /* 0x0000000916177220 */ /* 0x000fe20000400000 */
[----:B------:R-:W-:-:S03]  /*1e80*/  IADD3 R22, P4, R17, R6, RZ ;  /* 0x0000000611167210 */ /* 0x000fc60007f9e0ff */
[----:B------:R-:W-:Y:S02]  /*1e90*/  FFMA R153, R90, R8, R23 ;  /* 0x000000085a997223 */ /* 0x000fe40000000017 */
[----:B------:R-:W-:-:S03]  /*1ea0*/  IMAD.X R23, R19, 0x1, R7, P4 ;  /* 0x0000000113177824 */ /* 0x000fc600020e0607 */
[----:B------:R-:W-:-:S05]  /*1eb0*/  F2FP.TF32.F32.PACK_B R153, R153 ;  /* 0x00000099ff99723e */ /* 0x000fca00024050ff */
[----:B------:R0:W-:Y:S01]  /*1ec0*/  @P2 STG.E desc[UR14][R22.64], R153 ;  /* 0x0000009916002986 */ /* 0x0001e2000c10190e */
[----:B------:R-:W-:Y:S05]  /*1ed0*/  @!P1 BRA `(.L_x_25) ;  /* 0x0000000000049947 */ /* 0x000fea0003800000 */
[----:B------:R2:W5:Y:S02]  /*1ee0*/  LDG.E.LTC128B R88, desc[UR14][R20.64+0x4] ;  /* 0x0000040e14587981 */ /* 0x000564000c1e1920 */
.L_x_25:
[----:B------:R-:W-:Y:S05]  /*1ef0*/  BSYNC B0 ;  /* 0x0000000000007941 */ /* 0x000fea0003800000 */
.L_x_24:
[----:B-----5:R-:W-:Y:S01]  /*1f00*/  LOP3.LUT R18, R88, 0xffffe000, RZ, 0xc0, !PT ;  /* 0xffffe00058127812 */ /* 0x020fe200078ec0ff */
[----:B------:R-:W-:Y:S01]  /*1f10*/  BSSY B0, `(.L_x_26) ;  /* 0x0000008000007945 */ /* 0x000fe20003800000 */
[----:B------:R-:W-:-:S03]  /*1f20*/  ISETP.GT.AND P2, PT, R0, 0x8, P3 ;  /* 0x000000080000780c */ /* 0x000fc60001f44270 */
[----:B------:R-:W-:-:S04]  /*1f30*/  FMUL R18, R18, R9 ;  /* 0x0000000912127220 */ /* 0x000fc80000400000 */
[----:B------:R-:W-:-:S05]  /*1f40*/  FFMA R91, R91, R8, R18 ;  /* 0x000000085b5b7223 */ /* 0x000fca0000000012 */
[----:B------:R-:W-:-:S05]  /*1f50*/  F2FP.TF32.F32.PACK_B R91, R91 ;  /* 0x0000005bff5b723e */ /* 0x000fca00024050ff */
[----:B------:R3:W-:Y:S01]  /*1f60*/  @P1 STG.E desc[UR14][R22.64+0x4], R91 ;  /* 0x0000045b16001986 */ /* 0x0007e2000c10190e */
[----:B------:R-:W-:Y:S05]  /*1f70*/  @!P2 BRA `(.L_x_27) ;  /* 0x000000000004a947 */ /* 0x000fea0003800000 */
[----:B------:R4:W5:Y:S02]  /*1f80*/  LDG.E.LTC128B R88, desc[UR14][R12.64+0x20] ;  /* 0x0000200e0c587981 */ /* 0x000964000c1e1920 */
.L_x_27:
[----:B------:R-:W-:Y:S05]  /*1f90*/  BSYNC B0 ;  /* 0x0000000000007941 */ /* 0x000fea0003800000 */
.L_x_26:
[----:B-----5:R-:W-:Y:S01]  /*1fa0*/  LOP3.LUT R18, R88, 0xffffe000, RZ, 0xc0, !PT ;  /* 0xffffe00058127812 */ /* 0x020fe200078ec0ff */
[----:B------:R-:W-:Y:S01]  /*1fb0*/  BSSY B0, `(.L_x_28) ;  /* 0x0000008000007945 */ /* 0x000fe20003800000 */
[----:B------:R-:W-:-:S03]  /*1fc0*/  ISETP.GT.AND P1, PT, R0, 0x9, P3 ;  /* 0x000000090000780c */ /* 0x000fc60001f24270 */
[----:B0-----:R-:W-:-:S04]  /*1fd0*/  FMUL R89, R18, R9 ;  /* 0x0000000912597220 */ /* 0x001fc80000400000 */
[----:B------:R-:W-:-:S05]  /*1fe0*/  FFMA R89, R92, R8, R89 ;  /* 0x000000085c597223 */ /* 0x000fca0000000059 */
[----:B------:R-:W-:-:S05]  /*1ff0*/  F2FP.TF32.F32.PACK_B R89, R89 ;  /* 0x00000059ff59723e */ /* 0x000fca00024050ff */
[----:B------:R0:W-:Y:S01]  /*2000*/  @P2 STG.E desc[UR14][R6.64+0x20], R89 ;  /* 0x0000205906002986 */ /* 0x0001e2000c10190e */
[----:B------:R-:W-:Y:S05]  /*2010*/  @!P1 BRA `(.L_x_29) ;  /* 0x0000000000049947 */ /* 0x000fea0003800000 */
[----:B------:R0:W5:Y:S02]  /*2020*/  LDG.E.LTC128B R88, desc[UR14][R12.64+0x24] ;  /* 0x0000240e0c587981 */ /* 0x000164000c1e1920 */
.L_x_29:
[----:B------:R-:W-:Y:S05]  /*2030*/  BSYNC B0 ;  /* 0x0000000000007941 */ /* 0x000fea0003800000 */
.L_x_28:
        /* <DEDUP_REMOVED lines=9> */
.L_x_31:
[----:B------:R-:W-:Y:S05]  /*20d0*/  BSYNC B0 ;  /* 0x0000000000007941 */ /* 0x000fea0003800000 */
.L_x_30:
        /* <DEDUP_REMOVED lines=9> */
.L_x_33:
[----:B------:R-:W-:Y:S05]  /*2170*/  BSYNC B0 ;  /* 0x0000000000007941 */ /* 0x000fea0003800000 */
.L_x_32:
        /* <DEDUP_REMOVED lines=9> */
.L_x_35:
[----:B------:R-:W-:Y:S05]  /*2210*/  BSYNC B0 ;  /* 0x0000000000007941 */ /* 0x000fea0003800000 */
.L_x_34:
        /* <DEDUP_REMOVED lines=9> */
.L_x_37:
[----:B------:R-:W-:Y:S05]  /*22b0*/  BSYNC B0 ;  /* 0x0000000000007941 */ /* 0x000fea0003800000 */
.L_x_36:
        /* <DEDUP_REMOVED lines=9> */
.L_x_39:
[----:B------:R-:W-:Y:S05]  /*2350*/  BSYNC B0 ;  /* 0x0000000000007941 */ /* 0x000fea0003800000 */
.L_x_38:
        /* <DEDUP_REMOVED lines=9> */
.L_x_41:
[----:B------:R-:W-:Y:S05]  /*23f0*/  BSYNC B0 ;  /* 0x0000000000007941 */ /* 0x000fea0003800000 */
.L_x_40:
        /* <DEDUP_REMOVED lines=9> */
.L_x_43:
[----:B------:R-:W-:Y:S05]  /*2490*/  BSYNC B0 ;  /* 0x0000000000007941 */ /* 0x000fea0003800000 */
.L_x_42:
        /* <DEDUP_REMOVED lines=9> */
.L_x_45:
[----:B------:R-:W-:Y:S05]  /*2530*/  BSYNC B0 ;  /* 0x0000000000007941 */ /* 0x000fea0003800000 */
.L_x_44:
        /* <DEDUP_REMOVED lines=9> */
.L_x_47:
[----:B------:R-:W-:Y:S05]  /*25d0*/  BSYNC B0 ;  /* 0x0000000000007941 */ /* 0x000fea0003800000 */
.L_x_46:
        /* <DEDUP_REMOVED lines=9> */
.L_x_49:
[----:B------:R-:W-:Y:S05]  /*2670*/  BSYNC B0 ;  /* 0x0000000000007941 */ /* 0x000fea0003800000 */
.L_x_48:
        /* <DEDUP_REMOVED lines=9> */
.L_x_51:
[----:B------:R-:W-:Y:S05]  /*2710*/  BSYNC B0 ;  /* 0x0000000000007941 */ /* 0x000fea0003800000 */
.L_x_50:
        /* <DEDUP_REMOVED lines=9> */
.L_x_53:
[----:B------:R-:W-:Y:S05]  /*27b0*/  BSYNC B0 ;  /* 0x0000000000007941 */ /* 0x000fea0003800000 */
.L_x_52:
        /* <DEDUP_REMOVED lines=9> */
.L_x_55:
[----:B------:R-:W-:Y:S05]  /*2850*/  BSYNC B0 ;  /* 0x0000000000007941 */ /* 0x000fea0003800000 */
.L_x_54:
        /* <DEDUP_REMOVED lines=9> */
.L_x_57:
[----:B------:R-:W-:Y:S05]  /*28f0*/  BSYNC B0 ;  /* 0x0000000000007941 */ /* 0x000fea0003800000 */
.L_x_56:
        /* <DEDUP_REMOVED lines=9> */
.L_x_59:
[----:B------:R-:W-:Y:S05]  /*2990*/  BSYNC B0 ;  /* 0x0000000000007941 */ /* 0x000fea0003800000 */
.L_x_58:
        /* <DEDUP_REMOVED lines=9> */
.L_x_61:
[----:B------:R-:W-:Y:S05]  /*2a30*/  BSYNC B0 ;  /* 0x0000000000007941 */ /* 0x000fea0003800000 */
.L_x_60:
        /* <DEDUP_REMOVED lines=9> */
.L_x_63:
[----:B------:R-:W-:Y:S05]  /*2ad0*/  BSYNC B0 ;  /* 0x0000000000007941 */ /* 0x000fea0003800000 */
.L_x_62:
        /* <DEDUP_REMOVED lines=9> */
.L_x_65:
[----:B------:R-:W-:Y:S05]  /*2b70*/  BSYNC B0 ;  /* 0x0000000000007941 */ /* 0x000fea0003800000 */
.L_x_64:
        /* <DEDUP_REMOVED lines=9> */
.L_x_67:
[----:B------:R-:W-:Y:S05]  /*2c10*/  BSYNC B0 ;  /* 0x0000000000007941 */ /* 0x000fea0003800000 */
.L_x_66:
        /* <DEDUP_REMOVED lines=9> */
.L_x_69:
[----:B------:R-:W-:Y:S05]  /*2cb0*/  BSYNC B0 ;  /* 0x0000000000007941 */ /* 0x000fea0003800000 */
.L_x_68:
        /* <DEDUP_REMOVED lines=9> */
.L_x_71:
[----:B------:R-:W-:Y:S05]  /*2d50*/  BSYNC B0 ;  /* 0x0000000000007941 */ /* 0x000fea0003800000 */
.L_x_70:
        /* <DEDUP_REMOVED lines=9> */
.L_x_73:
[----:B------:R-:W-:Y:S05]  /*2df0*/  BSYNC B0 ;  /* 0x0000000000007941 */ /* 0x000fea0003800000 */
.L_x_72:
        /* <DEDUP_REMOVED lines=9> */
.L_x_75:
[----:B------:R-:W-:Y:S05]  /*2e90*/  BSYNC B0 ;  /* 0x0000000000007941 */ /* 0x000fea0003800000 */
.L_x_74:
        /* <DEDUP_REMOVED lines=9> */
.L_x_77:
[----:B------:R-:W-:Y:S05]  /*2f30*/  BSYNC B0 ;  /* 0x0000000000007941 */ /* 0x000fea0003800000 */
.L_x_76:
        /* <DEDUP_REMOVED lines=9> */
.L_x_79:
[----:B------:R-:W-:Y:S05]  /*2fd0*/  BSYNC B0 ;  /* 0x0000000000007941 */ /* 0x000fea0003800000 */
.L_x_78:
        /* <DEDUP_REMOVED lines=9> */
.L_x_81:
[----:B------:R-:W-:Y:S05]  /*3070*/  BSYNC B0 ;  /* 0x0000000000007941 */ /* 0x000fea0003800000 */
.L_x_80:
        /* <DEDUP_REMOVED lines=9> */
.L_x_83:
[----:B------:R-:W-:Y:S05]  /*3110*/  BSYNC B0 ;  /* 0x0000000000007941 */ /* 0x000fea0003800000 */
.L_x_82:
        /* <DEDUP_REMOVED lines=9> */
.L_x_85:
[----:B------:R-:W-:Y:S05]  /*31b0*/  BSYNC B0 ;  /* 0x0000000000007941 */ /* 0x000fea0003800000 */
.L_x_84:
        /* <DEDUP_REMOVED lines=9> */
.L_x_87:
[----:B------:R-:W-:Y:S05]  /*3250*/  BSYNC B0 ;  /* 0x0000000000007941 */ /* 0x000fea0003800000 */
.L_x_86:
        /* <DEDUP_REMOVED lines=9> */
.L_x_89:
[----:B------:R-:W-:Y:S05]  /*32f0*/  BSYNC B0 ;  /* 0x0000000000007941 */ /* 0x000fea0003800000 */
.L_x_88:
        /* <DEDUP_REMOVED lines=9> */
.L_x_91:
[----:B------:R-:W-:Y:S05]  /*3390*/  BSYNC B0 ;  /* 0x0000000000007941 */ /* 0x000fea0003800000 */
.L_x_90:
        /* <DEDUP_REMOVED lines=9> */
.L_x_93:
[----:B------:R-:W-:Y:S05]  /*3430*/  BSYNC B0 ;  /* 0x0000000000007941 */ /* 0x000fea0003800000 */
.L_x_92:
        /* <DEDUP_REMOVED lines=9> */
.L_x_95:
[----:B------:R-:W-:Y:S05]  /*34d0*/  BSYNC B0 ;  /* 0x0000000000007941 */ /* 0x000fea0003800000 */
.L_x_94:
        /* <DEDUP_REMOVED lines=9> */
.L_x_97:
[----:B------:R-:W-:Y:S05]  /*3570*/  BSYNC B0 ;  /* 0x0000000000007941 */ /* 0x000fea0003800000 */
.L_x_96:
        /* <DEDUP_REMOVED lines=9> */
.L_x_99:
[----:B------:R-:W-:Y:S05]  /*3610*/  BSYNC B0 ;  /* 0x0000000000007941 */ /* 0x000fea0003800000 */
.L_x_98:
        /* <DEDUP_REMOVED lines=9> */
.L_x_101:
[----:B------:R-:W-:Y:S05]  /*36b0*/  BSYNC B0 ;  /* 0x0000000000007941 */ /* 0x000fea0003800000 */
.L_x_100:
        /* <DEDUP_REMOVED lines=9> */
.L_x_103:
[----:B------:R-:W-:Y:S05]  /*3750*/  BSYNC B0 ;  /* 0x0000000000007941 */ /* 0x000fea0003800000 */
.L_x_102:
        /* <DEDUP_REMOVED lines=9> */
.L_x_105:
[----:B------:R-:W-:Y:S05]  /*37f0*/  BSYNC B0 ;  /* 0x0000000000007941 */ /* 0x000fea0003800000 */
.L_x_104:
        /* <DEDUP_REMOVED lines=9> */
.L_x_107:
[----:B------:R-:W-:Y:S05]  /*3890*/  BSYNC B0 ;  /* 0x0000000000007941 */ /* 0x000fea0003800000 */
.L_x_106:
        /* <DEDUP_REMOVED lines=9> */
.L_x_109:
[----:B------:R-:W-:Y:S05]  /*3930*/  BSYNC B0 ;  /* 0x0000000000007941 */ /* 0x000fea0003800000 */
.L_x_108:
        /* <DEDUP_REMOVED lines=9> */
.L_x_111:
[----:B------:R-:W-:Y:S05]  /*39d0*/  BSYNC B0 ;  /* 0x0000000000007941 */ /* 0x000fea0003800000 */
.L_x_110:
        /* <DEDUP_REMOVED lines=9> */
.L_x_113:
[----:B------:R-:W-:Y:S05]  /*3a70*/  BSYNC B0 ;  /* 0x0000000000007941 */ /* 0x000fea0003800000 */
.L_x_112:
        /* <DEDUP_REMOVED lines=9> */
.L_x_115:
[----:B------:R-:W-:Y:S05]  /*3b10*/  BSYNC B0 ;  /* 0x0000000000007941 */ /* 0x000fea0003800000 */
.L_x_114:
        /* <DEDUP_REMOVED lines=9> */
.L_x_117:
[----:B------:R-:W-:Y:S05]  /*3bb0*/  BSYNC B0 ;  /* 0x0000000000007941 */ /* 0x000fea0003800000 */
.L_x_116:
        /* <DEDUP_REMOVED lines=9> */
.L_x_119:
[----:B------:R-:W-:Y:S05]  /*3c50*/  BSYNC B0 ;  /* 0x0000000000007941 */ /* 0x000fea0003800000 */
.L_x_118:
        /* <DEDUP_REMOVED lines=9> */
.L_x_121:
[----:B------:R-:W-:Y:S05]  /*3cf0*/  BSYNC B0 ;  /* 0x0000000000007941 */ /* 0x000fea0003800000 */
.L_x_120:
        /* <DEDUP_REMOVED lines=9> */
.L_x_123:
[----:B------:R-:W-:Y:S05]  /*3d90*/  BSYNC B0 ;  /* 0x0000000000007941 */ /* 0x000fea0003800000 */
.L_x_122:
        /* <DEDUP_REMOVED lines=9> */
.L_x_125:
[----:B------:R-:W-:Y:S05]  /*3e30*/  BSYNC B0 ;  /* 0x0000000000007941 */ /* 0x000fea0003800000 */
.L_x_124:
        /* <DEDUP_REMOVED lines=9> */
.L_x_127:
[----:B------:R-:W-:Y:S05]  /*3ed0*/  BSYNC B0 ;  /* 0x0000000000007941 */ /* 0x000fea0003800000 */
.L_x_126:
        /* <DEDUP_REMOVED lines=9> */
.L_x_129:
[----:B------:R-:W-:Y:S05]  /*3f70*/  BSYNC B0 ;  /* 0x0000000000007941 */ /* 0x000fea0003800000 */
.L_x_128:
        /* <DEDUP_REMOVED lines=9> */
.L_x_131:
[----:B------:R-:W-:Y:S05]  /*4010*/  BSYNC B0 ;  /* 0x0000000000007941 */ /* 0x000fea0003800000 */
.L_x_130:
        /* <DEDUP_REMOVED lines=9> */
.L_x_133:
[----:B------:R-:W-:Y:S05]  /*40b0*/  BSYNC B0 ;  /* 0x0000000000007941 */ /* 0x000fea0003800000 */
.L_x_132:
        /* <DEDUP_REMOVED lines=9> */
.L_x_135:
[----:B------:R-:W-:Y:S05]  /*4150*/  BSYNC B0 ;  /* 0x0000000000007941 */ /* 0x000fea0003800000 */
.L_x_134:
        /* <DEDUP_REMOVED lines=9> */
.L_x_137:
[----:B------:R-:W-:Y:S05]  /*41f0*/  BSYNC B0 ;  /* 0x0000000000007941 */ /* 0x000fea0003800000 */
.L_x_136:
        /* <DEDUP_REMOVED lines=9> */
.L_x_139:
[----:B------:R-:W-:Y:S05]  /*4290*/  BSYNC B0 ;  /* 0x0000000000007941 */ /* 0x000fea0003800000 */
.L_x_138:
        /* <DEDUP_REMOVED lines=9> */
.L_x_141:
[----:B------:R-:W-:Y:S05]  /*4330*/  BSYNC B0 ;  /* 0x0000000000007941 */ /* 0x000fea0003800000 */
.L_x_140:
[----:B01--45:R-:W-:Y:S01]  /*4340*/  LOP3.LUT R12, R88, 0xffffe000, RZ, 0xc0, !PT ;  /* 0xffffe000580c7812 */ /* 0x033fe200078ec0ff */
        /* <DEDUP_REMOVED lines=8> */
.L_x_143:
[----:B------:R-:W-:Y:S05]  /*43d0*/  BSYNC B0 ;  /* 0x0000000000007941 */ /* 0x000fea0003800000 */
.L_x_142:
[----:B-----5:R-:W-:Y:S01]  /*43e0*/  LOP3.LUT R12, R88, 0xffffe000, RZ, 0xc0, !PT ;  /* 0xffffe000580c7812 */ /* 0x020fe200078ec0ff */
[----:B------:R-:W-:Y:S01]  /*43f0*/  BSSY B0, `(.L_x_144) ;  /* 0x000000c000007945 */ /* 0x000fe20003800000 */
[----:B------:R-:W-:Y:S02]  /*4400*/  ISETP.GT.AND P1, PT, R0, 0x79, P0 ;  /* 0x000000790000780c */ /* 0x000fe40000724270 */
[----:B---3--:R-:W-:Y:S01]  /*4410*/  IADD3 R91, P0, R2, 0x40, RZ ;  /* 0x00000040025b7810 */ /* 0x008fe20007f1e0ff */
[----:B------:R-:W-:Y:S01]  /*4420*/  FMUL R13, R12, R9 ;  /* 0x000000090c0d7220 */ /* 0x000fe20000400000 */
[----:B------:R-:W-:-:S03]  /*4430*/  @P2 IMAD.MOV.U32 R2, RZ, RZ, R22 ;  /* 0x000000ffff022224 */ /* 0x000fc600078e0016 */
[----:B------:R-:W-:Y:S01]  /*4440*/  FFMA R13, R150, R8, R13 ;  /* 0x00000008960d7223 */ /* 0x000fe2000000000d */
[----:B------:R-:W-:Y:S02]  /*4450*/  IMAD.X R12, RZ, RZ, R3, P0 ;  /* 0x000000ffff0c7224 */ /* 0x000fe400000e0603 */
[----:B------:R-:W-:Y:S02]  /*4460*/  @P2 IMAD.MOV.U32 R3, RZ, RZ, R23 ;  /* 0x000000ffff032224 */ /* 0x000fe400078e0017 */
[----:B------:R-:W-:-:S05]  /*4470*/  F2FP.TF32.F32.PACK_B R13, R13 ;  /* 0x0000000dff0d723e */ /* 0x000fca00024050ff */
[----:B------:R3:W-:Y:S01]  /*4480*/  @P2 STG.E desc[UR14][R2.64+0x1e0], R13 ;  /* 0x0001e00d02002986 */ /* 0x0007e2000c10190e */
[----:B------:R-:W-:Y:S05]  /*4490*/  @!P1 BRA `(.L_x_145) ;  /* 0x0000000000049947 */ /* 0x000fea0003800000 */
[----:B------:R4:W5:Y:S02]  /*44a0*/  LDG.E.LTC128B R88, desc[UR14][R20.64+0x1e4] ;  /* 0x0001e40e14587981 */ /* 0x000964000c1e1920 */
.L_x_145:
[----:B------:R-:W-:Y:S05]  /*44b0*/  BSYNC B0 ;  /* 0x0000000000007941 */ /* 0x000fea0003800000 */
.L_x_144:
[----:B---3-5:R-:W-:Y:S01]  /*44c0*/  LOP3.LUT R2, R88, 0xffffe000, RZ, 0xc0, !PT ;  /* 0xffffe00058027812 */ /* 0x028fe200078ec0ff */
[----:B------:R-:W-:Y:S01]  /*44d0*/  IMAD R18, R12, UR6, RZ ;  /* 0x000000060c127c24 */ /* 0x000fe2000f8e02ff */
[----:B------:R-:W-:Y:S01]  /*44e0*/  ISETP.GT.AND P0, PT, R10, 0x40, PT ;  /* 0x000000400a00780c */ /* 0x000fe20003f04270 */
[----:B------:R-:W-:-:S04]  /*44f0*/  IMAD.WIDE.U32 R12, R91, UR6, R4 ;  /* 0x000000065b0c7c25 */ /* 0x000fc8000f8e0004 */
[----:B------:R-:W-:Y:S01]  /*4500*/  FMUL R2, R2, R9 ;  /* 0x0000000902027220 */ /* 0x000fe20000400000 */
[----:B------:R-:W-:Y:S01]  /*4510*/  ISETP.GT.AND P3, PT, R0, RZ, P0 ;  /* 0x000000ff0000720c */ /* 0x000fe20000764270 */
[----:B------:R-:W-:Y:S02]  /*4520*/  IMAD R93, R91, UR7, R18 ;  /* 0x000000075b5d7c24 */ /* 0x000fe4000f8e0212 */
[----:B------:R-:W-:Y:S01]  /*4530*/  FFMA R151, R151, R8, R2 ;  /* 0x0000000897977223 */ /* 0x000fe20000000002 */
[----:B------:R-:W-:Y:S01]  /*4540*/  LEA R2, P2, R12, UR8, 0x2 ;  /* 0x000000080c027c11 */ /* 0x000fe2000f8410ff */
[----:B------:R-:W-:-:S03]  /*4550*/  IMAD.IADD R3, R13, 0x1, R93 ;  /* 0x000000010d037824 */ /* 0x000fc600078e025d */
[----:B------:R-:W-:Y:S02]  /*4560*/  F2FP.TF32.F32.PACK_B R151, R151 ;  /* 0x00000097ff97723e */ /* 0x000fe400024050ff */
[----:B------:R-:W-:-:S03]  /*4570*/  LEA.HI.X R3, R12, UR9, R3, 0x2, P2 ;  /* 0x000000090c037c11 */ /* 0x000fc600090f1403 */
[----:B------:R3:W-:Y:S04]  /*4580*/  @P1 STG.E desc[UR14][R22.64+0x1e4], R151 ;  /* 0x0001e49716001986 */ /* 0x0007e8000c10190e */
[----:B------:R-:W3:Y:S01]  /*4590*/  @P3 LDG.E.LTC128B R88, desc[UR14][R2.64] ;  /* 0x0000000e02583981 */ /* 0x000ee2000c1e1920 */
[C---:B-12-4-:R-:W-:Y:S01]  /*45a0*/  IMAD.SHL.U32 R21, R16.reuse, 0x4, RZ ;  /* 0x0000000410157824 */ /* 0x056fe200078e00ff */
[----:B------:R-:W-:Y:S01]  /*45b0*/  SHF.L.U64.HI R89, R16, 0x2, R11 ;  /* 0x0000000210597819 */ /* 0x000fe2000001020b */
[----:B------:R-:W-:Y:S01]  /*45c0*/  BSSY B0, `(.L_x_146) ;  /* 0x000000c000007945 */ /* 0x000fe20003800000 */
[----:B------:R-:W-:Y:S01]  /*45d0*/  ISETP.GT.AND P2, PT, R0, 0x1, P0 ;  /* 0x000000010000780c */ /* 0x000fe20000744270 */
[----:B------:R-:W-:Y:S01]  /*45e0*/  IMAD.WIDE.U32 R14, R91, UR6, R14 ;  /* 0x000000065b0e7c25 */ /* 0x000fe2000f8e000e */
[----:B---3--:R-:W-:-:S05]  /*45f0*/  LOP3.LUT R12, R88, 0xffffe000, RZ, 0xc0, !PT ;  /* 0xffffe000580c7812 */ /* 0x008fca00078ec0ff */
        /* <DEDUP_REMOVED lines=8> */
.L_x_147:
[----:B------:R-:W-:Y:S05]  /*4680*/  BSYNC B0 ;  /* 0x0000000000007941 */ /* 0x000fea0003800000 */
.L_x_146:
[----:B-----5:R-:W-:Y:S01]  /*4690*/  LOP3.LUT R16, R88, 0xffffe000, RZ, 0xc0, !PT ;  /* 0xffffe00058107812 */ /* 0x020fe200078ec0ff */
[----:B------:R-:W-:Y:S01]  /*46a0*/  BSSY B0, `(.L_x_148) ;  /* 0x000000f000007945 */ /* 0x000fe20003800000 */
[----:B-1----:R-:W-:Y:S02]  /*46b0*/  IADD3 R11, P3, R4, R14, RZ ;  /* 0x0000000e040b7210 */ /* 0x002fe40007f7e0ff */
[----:B------:R-:W-:Y:S01]  /*46c0*/  ISETP.GT.AND P1, PT, R10, 0x48, PT ;  /* 0x000000480a00780c */ /* 0x000fe20003f24270 */
[----:B------:R-:W-:Y:S01]  /*46d0*/  FMUL R16, R16, R9 ;  /* 0x0000000910107220 */ /* 0x000fe20000400000 */
[----:B------:R-:W-:Y:S01]  /*46e0*/  IADD3.X R14, R5, R93, R15, P3, !PT ;  /* 0x0000005d050e7210 */ /* 0x000fe20001ffe40f */
[----:B------:R-:W-:Y:S01]  /*46f0*/  @P2 IMAD.MOV.U32 R10, RZ, RZ, R12 ;  /* 0x000000ffff0a2224 */ /* 0x000fe200078e000c */
[----:B------:R-:W-:Y:S01]  /*4700*/  LEA R4, P4, R11, UR8, 0x2 ;  /* 0x000000080b047c11 */ /* 0x000fe2000f8810ff */
[----:B------:R-:W-:Y:S01]  /*4710*/  FFMA R25, R25, R8, R16 ;  /* 0x0000000819197223 */ /* 0x000fe20000000010 */
[----:B------:R-:W-:-:S02]  /*4720*/  ISETP.GT.AND P3, PT, R0, RZ, P1 ;  /* 0x000000ff0000720c */ /* 0x000fc40000f64270 */
[----:B------:R-:W-:Y:S01]  /*4730*/  LEA.HI.X R5, R11, UR9, R14, 0x2, P4 ;  /* 0x000000090b057c11 */ /* 0x000fe2000a0f140e */
[----:B------:R-:W-:Y:S01]  /*4740*/  @P2 IMAD.MOV.U32 R11, RZ, RZ, R13 ;  /* 0x000000ffff0b2224 */ /* 0x000fe200078e000d */
[----:B------:R-:W-:-:S05]  /*4750*/  F2FP.TF32.F32.PACK_B R25, R25 ;  /* 0x00000019ff19723e */ /* 0x000fca00024050ff */
[----:B------:R1:W-:Y:S04]  /*4760*/  @P2 STG.E desc[UR14][R10.64+0x4], R25 ;  /* 0x000004190a002986 */ /* 0x0003e8000c10190e */
[----:B------:R-:W-:Y:S05]  /*4770*/  @!P3 BRA `(.L_x_149) ;  /* 0x000000000004b947 */ /* 0x000fea0003800000 */
[----:B------:R3:W5:Y:S02]  /*4780*/  LDG.E.LTC128B R88, desc[UR14][R4.64] ;  /* 0x0000000e04587981 */ /* 0x000764000c1e1920 */
.L_x_149:
[----:B------:R-:W-:Y:S05]  /*4790*/  BSYNC B0 ;  /* 0x0000000000007941 */ /* 0x000fea0003800000 */
.L_x_148:
[----:B-1---5:R-:W-:Y:S01]  /*47a0*/  LOP3.LUT R10, R88, 0xffffe000, RZ, 0xc0, !PT ;  /* 0xffffe000580a7812 */ /* 0x022fe200078ec0ff */
[----:B------:R-:W-:Y:S01]  /*47b0*/  BSSY B0, `(.L_x_150) ;  /* 0x000000a000007945 */ /* 0x000fe20003800000 */
[----:B------:R-:W-:Y:S02]  /*47c0*/  IADD3 R14, P4, R12, R17, RZ ;  /* 0x000000110c0e7210 */ /* 0x000fe40007f9e0ff */
[----:B------:R-:W-:Y:S01]  /*47d0*/  ISETP.GT.AND P2, PT, R0, 0x1, P1 ;  /* 0x000000010000780c */ /* 0x000fe20000f44270 */
[----:B------:R-:W-:Y:S02]  /*47e0*/  FMUL R11, R10, R9 ;  /* 0x000000090a0b7220 */ /* 0x000fe40000400000 */
[----:B------:R-:W-:Y:S02]  /*47f0*/  IMAD.X R15, R13, 0x1, R19, P4 ;  /* 0x000000010d0f7824 */ /* 0x000fe400020e0613 */
[----:B------:R-:W-:-:S05]  /*4800*/  FFMA R11, R26, R8, R11 ;  /* 0x000000081a0b7223 */ /* 0x000fca000000000b */
[----:B------:R-:W-:-:S05]  /*4810*/  F2FP.TF32.F32.PACK_B R11, R11 ;  /* 0x0000000bff0b723e */ /* 0x000fca00024050ff */
[----:B------:R1:W-:Y:S01]  /*4820*/  @P3 STG.E desc[UR14][R14.64], R11 ;  /* 0x0000000b0e003986 */ /* 0x0003e2000c10190e */
[----:B------:R-:W-:Y:S05]  /*4830*/  @!P2 BRA `(.L_x_151) ;  /* 0x000000000004a947 */ /* 0x000fea0003800000 */
[----:B------:R4:W5:Y:S02]  /*4840*/  LDG.E.LTC128B R88, desc[UR14][R4.64+0x4] ;  /* 0x0000040e04587981 */ /* 0x000964000c1e1920 */
.L_x_151:
[----:B------:R-:W-:Y:S05]  /*4850*/  BSYNC B0 ;  /* 0x0000000000007941 */ /* 0x000fea0003800000 */
.L_x_150:
[----:B-----5:R-:W-:Y:S01]  /*4860*/  LOP3.LUT R10, R88, 0xffffe000, RZ, 0xc0, !PT ;  /* 0xffffe000580a7812 */ /* 0x020fe200078ec0ff */
[----:B-1----:R-:W-:Y:S01]  /*4870*/  @P2 IMAD.MOV.U32 R11, RZ, RZ, R15 ;  /* 0x000000ffff0b2224 */ /* 0x002fe200078e000f */
[----:B------:R-:W-:Y:S01]  /*4880*/  ISETP.GT.AND P3, PT, R0, 0x8, P0 ;  /* 0x000000080000780c */ /* 0x000fe20000764270 */
[----:B------:R-:W-:Y:S02]  /*4890*/  BSSY B0, `(.L_x_152) ;  /* 0x0000008000007945 */ /* 0x000fe40003800000 */
[----:B------:R-:W-:-:S04]  /*48a0*/  FMUL R10, R10, R9 ;  /* 0x000000090a0a7220 */ /* 0x000fc80000400000 */
[----:B------:R-:W-:Y:S01]  /*48b0*/  FFMA R27, R27, R8, R10 ;  /* 0x000000081b1b7223 */ /* 0x000fe2000000000a */
[----:B------:R-:W-:-:S04]  /*48c0*/  @P2 IMAD.MOV.U32 R10, RZ, RZ, R14 ;  /* 0x000000ffff0a2224 */ /* 0x000fc800078e000e */
[----:B------:R-:W-:-:S05]  /*48d0*/  F2FP.TF32.F32.PACK_B R27, R27 ;  /* 0x0000001bff1b723e */ /* 0x000fca00024050ff */
[----:B------:R1:W-:Y:S01]  /*48e0*/  @P2 STG.E desc[UR14][R10.64+0x4], R27 ;  /* 0x0000041b0a002986 */ /* 0x0003e2000c10190e */
[----:B------:R-:W-:Y:S05]  /*48f0*/  @!P3 BRA `(.L_x_153) ;  /* 0x000000000004b947 */ /* 0x000fea0003800000 */
[----:B------:R0:W5:Y:S02]  /*4900*/  LDG.E.LTC128B R88, desc[UR14][R2.64+0x20] ;  /* 0x0000200e02587981 */ /* 0x000164000c1e1920 */
.L_x_153:
[----:B------:R-:W-:Y:S05]  /*4910*/  BSYNC B0 ;  /* 0x0000000000007941 */ /* 0x000fea0003800000 */
.L_x_152:
[----:B-1---5:R-:W-:Y:S01]  /*4920*/  LOP3.LUT R10, R88, 0xffffe000, RZ, 0xc0, !PT ;  /* 0xffffe000580a7812 */ /* 0x022fe200078ec0ff */
[----:B------:R-:W-:Y:S01]  /*4930*/  BSSY B0, `(.L_x_154) ;  /* 0x000000a000007945 */ /* 0x000fe20003800000 */
[----:B------:R-:W-:-:S03]  /*4940*/  ISETP.GT.AND P2, PT, R0, 0x9, P0 ;  /* 0x000000090000780c */ /* 0x000fc60000744270 */
[----:B------:R-:W-:Y:S01]  /*4950*/  FMUL R11, R10, R9 ;  /* 0x000000090a0b7220 */ /* 0x000fe20000400000 */
[----:B------:R-:W-:-:S03]  /*4960*/  IMAD.MOV.U32 R10, RZ, RZ, R12 ;  /* 0x000000ffff0a7224 */ /* 0x000fc600078e000c */
[----:B------:R-:W-:Y:S01]  /*4970*/  FFMA R23, R28, R8, R11 ;  /* 0x000000081c177223 */ /* 0x000fe2000000000b */
[----:B------:R-:W-:-:S04]  /*4980*/  IMAD.MOV.U32 R11, RZ, RZ, R13 ;  /* 0x000000ffff0b7224 */ /* 0x000fc800078e000d */
[----:B------:R-:W-:-:S05]  /*4990*/  F2FP.TF32.F32.PACK_B R23, R23 ;  /* 0x00000017ff17723e */ /* 0x000fca00024050ff */
[----:B------:R1:W-:Y:S01]  /*49a0*/  @P3 STG.E desc[UR14][R10.64+0x20], R23 ;  /* 0x000020170a003986 */ /* 0x0003e2000c10190e */
[----:B------:R-:W-:Y:S05]  /*49b0*/  @!P2 BRA `(.L_x_155) ;  /* 0x000000000004a947 */ /* 0x000fea0003800000 */
[----:B------:R0:W5:Y:S02]  /*49c0*/  LDG.E.LTC128B R88, desc[UR14][R2.64+0x24] ;  /* 0x0000240e02587981 */ /* 0x000164000c1e1920 */
.L_x_155:
[----:B------:R-:W-:Y:S05]  /*49d0*/  BSYNC B0 ;  /* 0x0000000000007941 */ /* 0x000fea0003800000 */
.L_x_154:
        /* <DEDUP_REMOVED lines=9> */
.L_x_157:
[----:B------:R-:W-:Y:S05]  /*4a70*/  BSYNC B0 ;  /* 0x0000000000007941 */ /* 0x000fea0003800000 */
.L_x_156:
        /* <DEDUP_REMOVED lines=9> */
.L_x_159:
[----:B------:R-:W-:Y:S05]  /*4b10*/  BSYNC B0 ;  /* 0x0000000000007941 */ /* 0x000fea0003800000 */
.L_x_158:
[----:B-----5:R-:W-:Y:S01]  /*4b20*/  LOP3.LUT R12, R88, 0xffffe000, RZ, 0xc0, !PT ;  /* 0xffffe000580c7812 */ /* 0x020fe200078ec0ff */
[----:B------:R-:W-:Y:S01]  /*4b30*/  BSSY B0, `(.L_x_160) ;  /* 0x000000a000007945 */ /* 0x000fe20003800000 */
[----:B0-----:R-:W-:Y:S02]  /*4b40*/  IADD3 R6, P4, P5, R17, R6, R21 ;  /* 0x0000000611067210 */ /* 0x001fe40007d9e015 */
[----:B------:R-:W-:Y:S01]  /*4b50*/  ISETP.GT.AND P3, PT, R0, 0x10, P0 ;  /* 0x000000100000780c */ /* 0x000fe20000764270 */
[----:B------:R-:W-:Y:S01]  /*4b60*/  FMUL R12, R12, R9 ;  /* 0x000000090c0c7220 */ /* 0x000fe20000400000 */
[----:B------:R-:W-:-:S03]  /*4b70*/  IADD3.X R7, R19, R7, R89, P4, P5 ;  /* 0x0000000713077210 */ /* 0x000fc600027ea459 */
[----:B------:R-:W-:-:S05]  /*4b80*/  FFMA R31, R31, R8, R12 ;  /* 0x000000081f1f7223 */ /* 0x000fca000000000c */
[----:B------:R-:W-:-:S05]  /*4b90*/  F2FP.TF32.F32.PACK_B R31, R31 ;  /* 0x0000001fff1f723e */ /* 0x000fca00024050ff */
[----:B------:R0:W-:Y:S01]  /*4ba0*/  @P2 STG.E desc[UR14][R6.64+0x24], R31 ;  /* 0x0000241f06002986 */ /* 0x0001e2000c10190e */
[----:B------:R-:W-:Y:S05]  /*4bb0*/  @!P3 BRA `(.L_x_161) ;  /* 0x000000000004b947 */ /* 0x000fea0003800000 */
[----:B------:R0:W5:Y:S02]  /*4bc0*/  LDG.E.LTC128B R88, desc[UR14][R2.64+0x40] ;  /* 0x0000400e02587981 */ /* 0x000164000c1e1920 */
.L_x_161:
[----:B------:R-:W-:Y:S05]  /*4bd0*/  BSYNC B0 ;  /* 0x0000000000007941 */ /* 0x000fea0003800000 */
.L_x_160:
        /* <DEDUP_REMOVED lines=9> */
.L_x_163:
[----:B------:R-:W-:Y:S05]  /*4c70*/  BSYNC B0 ;  /* 0x0000000000007941 */ /* 0x000fea0003800000 */
.L_x_162:
        /* <DEDUP_REMOVED lines=9> */
.L_x_165:
[----:B------:R-:W-:Y:S05]  /*4d10*/  BSYNC B0 ;  /* 0x0000000000007941 */ /* 0x000fea0003800000 */
.L_x_164:
        /* <DEDUP_REMOVED lines=9> */
.L_x_167:
[----:B------:R-:W-:Y:S05]  /*4db0*/  BSYNC B0 ;  /* 0x0000000000007941 */ /* 0x000fea0003800000 */
.L_x_166:
        /* <DEDUP_REMOVED lines=9> */
.L_x_169:
[----:B------:R-:W-:Y:S05]  /*4e50*/  BSYNC B0 ;  /* 0x0000000000007941 */ /* 0x000fea0003800000 */
.L_x_168:
        /* <DEDUP_REMOVED lines=9> */
.L_x_171:
[----:B------:R-:W-:Y:S05]  /*4ef0*/  BSYNC B0 ;  /* 0x0000000000007941 */ /* 0x000fea0003800000 */
.L_x_170:
        /* <DEDUP_REMOVED lines=9> */
.L_x_173:
[----:B------:R-:W-:Y:S05]  /*4f90*/  BSYNC B0 ;  /* 0x0000000000007941 */ /* 0x000fea0003800000 */
.L_x_172:
        /* <DEDUP_REMOVED lines=9> */
.L_x_175:
[----:B------:R-:W-:Y:S05]  /*5030*/  BSYNC B0 ;  /* 0x0000000000007941 */ /* 0x000fea0003800000 */
.L_x_174:
        /* <DEDUP_REMOVED lines=9> */
.L_x_177:
[----:B------:R-:W-:Y:S05]  /*50d0*/  BSYNC B0 ;  /* 0x0000000000007941 */ /* 0x000fea0003800000 */
.L_x_176:
        /* <DEDUP_REMOVED lines=9> */
.L_x_179:
[----:B------:R-:W-:Y:S05]  /*5170*/  BSYNC B0 ;  /* 0x0000000000007941 */ /* 0x000fea0003800000 */
.L_x_178:
        /* <DEDUP_REMOVED lines=9> */
.L_x_181:
[----:B------:R-:W-:Y:S05]  /*5210*/  BSYNC B0 ;  /* 0x0000000000007941 */ /* 0x000fea0003800000 */
.L_x_180:
        /* <DEDUP_REMOVED lines=9> */
.L_x_183:
[----:B------:R-:W-:Y:S05]  /*52b0*/  BSYNC B0 ;  /* 0x0000000000007941 */ /* 0x000fea0003800000 */
.L_x_182:
        /* <DEDUP_REMOVED lines=9> */
.L_x_185:
[----:B------:R-:W-:Y:S05]  /*5350*/  BSYNC B0 ;  /* 0x0000000000007941 */ /* 0x000fea0003800000 */
.L_x_184:
        /* <DEDUP_REMOVED lines=9> */
.L_x_187:
[----:B------:R-:W-:Y:S05]  /*53f0*/  BSYNC B0 ;  /* 0x0000000000007941 */ /* 0x000fea0003800000 */
.L_x_186:
        /* <DEDUP_REMOVED lines=9> */
.L_x_189:
[----:B------:R-:W-:Y:S05]  /*5490*/  BSYNC B0 ;  /* 0x0000000000007941 */ /* 0x000fea0003800000 */
.L_x_188:
        /* <DEDUP_REMOVED lines=9> */
.L_x_191:
[----:B------:R-:W-:Y:S05]  /*5530*/  BSYNC B0 ;  /* 0x0000000000007941 */ /* 0x000fea0003800000 */
.L_x_190:
        /* <DEDUP_REMOVED lines=9> */
.L_x_193:
[----:B------:R-:W-:Y:S05]  /*55d0*/  BSYNC B0 ;  /* 0x0000000000007941 */ /* 0x000fea0003800000 */
.L_x_192:
        /* <DEDUP_REMOVED lines=9> */
.L_x_195:
[----:B------:R-:W-:Y:S05]  /*5670*/  BSYNC B0 ;  /* 0x0000000000007941 */ /* 0x000fea0003800000 */
.L_x_194:
        /* <DEDUP_REMOVED lines=9> */
.L_x_197:
[----:B------:R-:W-:Y:S05]  /*5710*/  BSYNC B0 ;  /* 0x0000000000007941 */ /* 0x000fea0003800000 */
.L_x_196:
        /* <DEDUP_REMOVED lines=9> */
.L_x_199:
[----:B------:R-:W-:Y:S05]  /*57b0*/  BSYNC B0 ;  /* 0x0000000000007941 */ /* 0x000fea0003800000 */
.L_x_198:
        /* <DEDUP_REMOVED lines=9> */
.L_x_201:
[----:B------:R-:W-:Y:S05]  /*5850*/  BSYNC B0 ;  /* 0x0000000000007941 */ /* 0x000fea0003800000 */
.L_x_200:
        /* <DEDUP_REMOVED lines=9> */
.L_x_203:
[----:B------:R-:W-:Y:S05]  /*58f0*/  BSYNC B0 ;  /* 0x0000000000007941 */ /* 0x000fea0003800000 */
.L_x_202:
        /* <DEDUP_REMOVED lines=9> */
.L_x_205:
[----:B------:R-:W-:Y:S05]  /*5990*/  BSYNC B0 ;  /* 0x0000000000007941 */ /* 0x000fea0003800000 */
.L_x_204:
        /* <DEDUP_REMOVED lines=9> */
.L_x_207:
[----:B------:R-:W-:Y:S05]  /*5a30*/  BSYNC B0 ;  /* 0x0000000000007941 */ /* 0x000fea0003800000 */
.L_x_206:
        /* <DEDUP_REMOVED lines=9> */
.L_x_209:
[----:B------:R-:W-:Y:S05]  /*5ad0*/  BSYNC B0 ;  /* 0x0000000000007941 */ /* 0x000fea0003800000 */
.L_x_208:
        /* <DEDUP_REMOVED lines=9> */
.L_x_211:
[----:B------:R-:W-:Y:S05]  /*5b70*/  BSYNC B0 ;  /* 0x0000000000007941 */ /* 0x000fea0003800000 */
.L_x_210:
        /* <DEDUP_REMOVED lines=9> */
.L_x_213:
[----:B------:R-:W-:Y:S05]  /*5c10*/  BSYNC B0 ;  /* 0x0000000000007941 */ /* 0x000fea0003800000 */
.L_x_212:
        /* <DEDUP_REMOVED lines=9> */
.L_x_215:
[----:B------:R-:W-:Y:S05]  /*5cb0*/  BSYNC B0 ;  /* 0x0000000000007941 */ /* 0x000fea0003800000 */
.L_x_214:
        /* <DEDUP_REMOVED lines=9> */
.L_x_217:
[----:B------:R-:W-:Y:S05]  /*5d50*/  BSYNC B0 ;  /* 0x0000000000007941 */ /* 0x000fea0003800000 */
.L_x_216:
        /* <DEDUP_REMOVED lines=9> */
.L_x_219:
[----:B------:R-:W-:Y:S05]  /*5df0*/  BSYNC B0 ;  /* 0x0000000000007941 */ /* 0x000fea0003800000 */
.L_x_218:
        /* <DEDUP_REMOVED lines=9> */
.L_x_221:
[----:B------:R-:W-:Y:S05]  /*5e90*/  BSYNC B0 ;  /* 0x0000000000007941 */ /* 0x000fea0003800000 */
.L_x_220:
        /* <DEDUP_REMOVED lines=9> */
.L_x_223:
[----:B------:R-:W-:Y:S05]  /*5f30*/  BSYNC B0 ;  /* 0x0000000000007941 */ /* 0x000fea0003800000 */
.L_x_222:
        /* <DEDUP_REMOVED lines=9> */
.L_x_225:
[----:B------:R-:W-:Y:S05]  /*5fd0*/  BSYNC B0 ;  /* 0x0000000000007941 */ /* 0x000fea0003800000 */
.L_x_224:
        /* <DEDUP_REMOVED lines=9> */
.L_x_227:
[----:B------:R-:W-:Y:S05]  /*6070*/  BSYNC B0 ;  /* 0x0000000000007941 */ /* 0x000fea0003800000 */
.L_x_226:
        /* <DEDUP_REMOVED lines=9> */
.L_x_229:
[----:B------:R-:W-:Y:S05]  /*6110*/  BSYNC B0 ;  /* 0x0000000000007941 */ /* 0x000fea0003800000 */
.L_x_228:
        /* <DEDUP_REMOVED lines=9> */
.L_x_231:
[----:B------:R-:W-:Y:S05]  /*61b0*/  BSYNC B0 ;  /* 0x0000000000007941 */ /* 0x000fea0003800000 */
.L_x_230:
        /* <DEDUP_REMOVED lines=9> */
.L_x_233:
[----:B------:R-:W-:Y:S05]  /*6250*/  BSYNC B0 ;  /* 0x0000000000007941 */ /* 0x000fea0003800000 */
.L_x_232:
        /* <DEDUP_REMOVED lines=9> */
.L_x_235:
[----:B------:R-:W-:Y:S05]  /*62f0*/  BSYNC B0 ;  /* 0x0000000000007941 */ /* 0x000fea0003800000 */
.L_x_234:
        /* <DEDUP_REMOVED lines=9> */
.L_x_237:
[----:B------:R-:W-:Y:S05]  /*6390*/  BSYNC B0 ;  /* 0x0000000000007941 */ /* 0x000fea0003800000 */
.L_x_236:
        /* <DEDUP_REMOVED lines=9> */
.L_x_239:
[----:B------:R-:W-:Y:S05]  /*6430*/  BSYNC B0 ;  /* 0x0000000000007941 */ /* 0x000fea0003800000 */
.L_x_238:
        /* <DEDUP_REMOVED lines=9> */
.L_x_241:
[----:B------:R-:W-:Y:S05]  /*64d0*/  BSYNC B0 ;  /* 0x0000000000007941 */ /* 0x000fea0003800000 */
.L_x_240:
        /* <DEDUP_REMOVED lines=9> */
.L_x_243:
[----:B------:R-:W-:Y:S05]  /*6570*/  BSYNC B0 ;  /* 0x0000000000007941 */ /* 0x000fea0003800000 */
.L_x_242:
        /* <DEDUP_REMOVED lines=9> */
.L_x_245:
[----:B------:R-:W-:Y:S05]  /*6610*/  BSYNC B0 ;  /* 0x0000000000007941 */ /* 0x000fea0003800000 */
.L_x_244:
        /* <DEDUP_REMOVED lines=9> */
.L_x_247:
[----:B------:R-:W-:Y:S05]  /*66b0*/  BSYNC B0 ;  /* 0x0000000000007941 */ /* 0x000fea0003800000 */
.L_x_246:
        /* <DEDUP_REMOVED lines=9> */
.L_x_249:
[----:B------:R-:W-:Y:S05]  /*6750*/  BSYNC B0 ;  /* 0x0000000000007941 */ /* 0x000fea0003800000 */
.L_x_248:
        /* <DEDUP_REMOVED lines=9> */
.L_x_251:
[----:B------:R-:W-:Y:S05]  /*67f0*/  BSYNC B0 ;  /* 0x0000000000007941 */ /* 0x000fea0003800000 */
.L_x_250:
        /* <DEDUP_REMOVED lines=9> */
.L_x_253:
[----:B------:R-:W-:Y:S05]  /*6890*/  BSYNC B0 ;  /* 0x0000000000007941 */ /* 0x000fea0003800000 */
.L_x_252:
        /* <DEDUP_REMOVED lines=9> */
.L_x_255:
[----:B------:R-:W-:Y:S05]  /*6930*/  BSYNC B0 ;  /* 0x0000000000007941 */ /* 0x000fea0003800000 */
.L_x_254:
        /* <DEDUP_REMOVED lines=9> */
.L_x_257:
[----:B------:R-:W-:Y:S05]  /*69d0*/  BSYNC B0 ;  /* 0x0000000000007941 */ /* 0x000fea0003800000 */
.L_x_256:
        /* <DEDUP_REMOVED lines=9> */
.L_x_259:
[----:B------:R-:W-:Y:S05]  /*6a70*/  BSYNC B0 ;  /* 0x0000000000007941 */ /* 0x000fea0003800000 */
.L_x_258:
        /* <DEDUP_REMOVED lines=9> */
.L_x_261:
[----:B------:R-:W-:Y:S05]  /*6b10*/  BSYNC B0 ;  /* 0x0000000000007941 */ /* 0x000fea0003800000 */
.L_x_260:
        /* <DEDUP_REMOVED lines=9> */
.L_x_263:
[----:B------:R-:W-:Y:S05]  /*6bb0*/  BSYNC B0 ;  /* 0x0000000000007941 */ /* 0x000fea0003800000 */
.L_x_262:
        /* <DEDUP_REMOVED lines=9> */
.L_x_265:
[----:B------:R-:W-:Y:S05]  /*6c50*/  BSYNC B0 ;  /* 0x0000000000007941 */ /* 0x000fea0003800000 */
.L_x_264:
        /* <DEDUP_REMOVED lines=9> */
.L_x_267:
[----:B------:R-:W-:Y:S05]  /*6cf0*/  BSYNC B0 ;  /* 0x0000000000007941 */ /* 0x000fea0003800000 */
.L_x_266:
[----:B0-2--5:R-:W-:Y:S01]  /*6d00*/  LOP3.LUT R2, R88, 0xffffe000, RZ, 0xc0, !PT ;  /* 0xffffe00058027812 */ /* 0x025fe200078ec0ff */
        /* <DEDUP_REMOVED lines=8> */
.L_x_269:
[----:B------:R-:W-:Y:S05]  /*6d90*/  BSYNC B0 ;  /* 0x0000000000007941 */ /* 0x000fea0003800000 */
.L_x_268:
[----:B-----5:R-:W-:Y:S01]  /*6da0*/  LOP3.LUT R2, R88, 0xffffe000, RZ, 0xc0, !PT ;  /* 0xffffe00058027812 */ /* 0x020fe200078ec0ff */
[----:B------:R-:W-:Y:S01]  /*6db0*/  BSSY B0, `(.L_x_270) ;  /* 0x000000a000007945 */ /* 0x000fe20003800000 */
[----:B------:R-:W-:-:S03]  /*6dc0*/  ISETP.GT.AND P1, PT, R0, 0x79, P1 ;  /* 0x000000790000780c */ /* 0x000fc60000f24270 */
[----:B------:R-:W-:Y:S01]  /*6dd0*/  FMUL R3, R2, R9 ;  /* 0x0000000902037220 */ /* 0x000fe20000400000 */
[----:B------:R-:W-:-:S03]  /*6de0*/  @P2 IMAD.MOV.U32 R2, RZ, RZ, R6 ;  /* 0x000000ffff022224 */ /* 0x000fc600078e0006 */
[----:B01----:R-:W-:Y:S01]  /*6df0*/  FFMA R11, R86, R8, R3 ;  /* 0x00000008560b7223 */ /* 0x003fe20000000003 */
[----:B------:R-:W-:-:S04]  /*6e00*/  @P2 IMAD.MOV.U32 R3, RZ, RZ, R7 ;  /* 0x000000ffff032224 */ /* 0x000fc800078e0007 */
[----:B------:R-:W-:-:S05]  /*6e10*/  F2FP.TF32.F32.PACK_B R11, R11 ;  /* 0x0000000bff0b723e */ /* 0x000fca00024050ff */
[----:B------:R0:W-:Y:S01]  /*6e20*/  @P2 STG.E desc[UR14][R2.64+0x1e0], R11 ;  /* 0x0001e00b02002986 */ /* 0x0001e2000c10190e */
[----:B------:R-:W-:Y:S05]  /*6e30*/  @!P1 BRA `(.L_x_271) ;  /* 0x0000000000049947 */ /* 0x000fea0003800000 */
[----:B------:R1:W5:Y:S02]  /*6e40*/  LDG.E.LTC128B R88, desc[UR14][R4.64+0x1e4] ;  /* 0x0001e40e04587981 */ /* 0x000364000c1e1920 */
.L_x_271:
[----:B------:R-:W-:Y:S05]  /*6e50*/  BSYNC B0 ;  /* 0x0000000000007941 */ /* 0x000fea0003800000 */
.L_x_270:
[----:B-----5:R-:W-:-:S05]  /*6e60*/  LOP3.LUT R88, R88, 0xffffe000, RZ, 0xc0, !PT ;  /* 0xffffe00058587812 */ /* 0x020fca00078ec0ff */
[----:B------:R-:W-:-:S04]  /*6e70*/  FMUL R88, R88, R9 ;  /* 0x0000000958587220 */ /* 0x000fc80000400000 */
[----:B------:R-:W-:Y:S01]  /*6e80*/  FFMA R88, R87, R8, R88 ;  /* 0x0000000857587223 */ /* 0x000fe20000000058 */
[----:B------:R-:W-:Y:S06]  /*6e90*/  @!P1 EXIT ;  /* 0x000000000000994d */ /* 0x000fec0003800000 */
[----:B0-----:R-:W-:-:S05]  /*6ea0*/  F2FP.TF32.F32.PACK_B R3, R88 ;  /* 0x00000058ff03723e */ /* 0x001fca00024050ff */
[----:B------:R-:W-:Y:S01]  /*6eb0*/  STG.E desc[UR14][R6.64+0x1e4], R3 ;  /* 0x0001e40306007986 */ /* 0x000fe2000c10190e */
[----:B------:R-:W-:Y:S05]  /*6ec0*/  EXIT ;  /* 0x000000000000794d */ /* 0x000fea0003800000 */
.L_x_21:
[----:B------:R-:W-:Y:S01]  /*6ed0*/  ISETP.GT.AND P4, PT, R0, 0x1, P3 ;  /* 0x000000010000780c */ /* 0x000fe20001f84270 */
[----:B------:R-:W-:Y:S01]  /*6ee0*/  ULDC.64 UR4, c[0x0][0x5c8] ;  /* 0x0001720000047ab9 */ /* 0x000fe20000000a00 */
[-C--:B0-----:R-:W-:Y:S01]  /*6ef0*/  FMUL R9, R88, R8.reuse ;  /* 0x0000000858097220 */ /* 0x081fe20000400000 */
[----:B------:R-:W-:Y:S01]  /*6f00*/  LEA R2, P1, R14, UR4, 0x2 ;  /* 0x000000040e027c11 */ /* 0x000fe2000f8210ff */
[-C--:B------:R-:W-:Y:S01]  /*6f10*/  FMUL R89, R89, R8.reuse ;  /* 0x0000000859597220 */ /* 0x080fe20000400000 */
[----:B------:R-:W-:Y:S01]  /*6f20*/  IMAD.SHL.U32 R7, R19, 0x4, RZ ;  /* 0x0000000413077824 */ /* 0x000fe200078e00ff */
[----:B------:R-:W-:Y:S01]  /*6f30*/  ISETP.GT.AND P2, PT, R10, 0x8, PT ;  /* 0x000000080a00780c */ /* 0x000fe20003f44270 */
[-C--:B------:R-:W-:Y:S01]  /*6f40*/  FMUL R15, R90, R8.reuse ;  /* 0x000000085a0f7220 */ /* 0x080fe20000400000 */
[----:B------:R-:W-:Y:S01]  /*6f50*/  LEA.HI.X R3, R14, UR5, R17, 0x2, P1 ;  /* 0x000000050e037c11 */ /* 0x000fe200088f1411 */
[-C--:B------:R-:W-:Y:S01]  /*6f60*/  FMUL R91, R91, R8.reuse ;  /* 0x000000085b5b7220 */ /* 0x080fe20000400000 */
[----:B------:R-:W-:Y:S01]  /*6f70*/  F2FP.TF32.F32.PACK_B R9, R9 ;  /* 0x00000009ff09723e */ /* 0x000fe200024050ff */
[-C--:B------:R-:W-:Y:S01]  /*6f80*/  FMUL R93, R93, R8.reuse ;  /* 0x000000085d5d7220 */ /* 0x080fe20000400000 */
[----:B------:R-:W-:Y:S01]  /*6f90*/  F2FP.TF32.F32.PACK_B R89, R89 ;  /* 0x00000059ff59723e */ /* 0x000fe200024050ff */
[-C--:B------:R-:W-:Y:S01]  /*6fa0*/  FMUL R17, R94, R8.reuse ;  /* 0x000000085e117220 */ /* 0x080fe20000400000 */
[----:B------:R-:W-:Y:S01]  /*6fb0*/  SHF.L.U64.HI R5, R19, 0x2, R18 ;  /* 0x0000000213057819 */ /* 0x000fe20000010212 */
[----:B------:R0:W-:Y:S01]  /*6fc0*/  @P0 STG.E desc[UR14][R2.64], R9 ;  /* 0x0000000902000986 */ /* 0x0001e2000c10190e */
[C---:B------:R-:W-:Y:S01]  /*6fd0*/  ISETP.GT.AND P0, PT, R0.reuse, RZ, P2 ;  /* 0x000000ff0000720c */ /* 0x040fe20001704270 */
[----:B------:R-:W-:Y:S01]  /*6fe0*/  FMUL R95, R95, R8 ;  /* 0x000000085f5f7220 */ /* 0x000fe20000400000 */
[C---:B------:R-:W-:Y:S01]  /*6ff0*/  ISETP.GT.AND P5, PT, R0.reuse, 0x1, P2 ;  /* 0x000000010000780c */ /* 0x040fe200017a4270 */
[----:B------:R-:W-:Y:S01]  /*7000*/  @P4 STG.E desc[UR14][R2.64+0x4], R89 ;  /* 0x0000045902004986 */ /* 0x000fe2000c10190e */
[----:B------:R-:W-:Y:S01]  /*7010*/  IADD3 R12, P4, R7, R2, RZ ;  /* 0x00000002070c7210 */ /* 0x000fe20007f9e0ff */
[-C--:B------:R-:W-:Y:S01]  /*7020*/  FMUL R97, R97, R8.reuse ;  /* 0x0000000861617220 */ /* 0x080fe20000400000 */
[C---:B------:R-:W-:Y:S01]  /*7030*/  ISETP.GT.AND P1, PT, R0.reuse, 0x8, P3 ;  /* 0x000000080000780c */ /* 0x040fe20001f24270 */
[-C--:B------:R-:W-:Y:S01]  /*7040*/  FMUL R99, R99, R8.reuse ;  /* 0x0000000863637220 */ /* 0x080fe20000400000 */
[----:B------:R-:W-:Y:S01]  /*7050*/  F2FP.TF32.F32.PACK_B R15, R15 ;  /* 0x0000000fff0f723e */ /* 0x000fe200024050ff */
[----:B------:R-:W-:Y:S01]  /*7060*/  IMAD.X R13, R5, 0x1, R3, P4 ;  /* 0x00000001050d7824 */ /* 0x000fe200020e0603 */
[----:B------:R-:W-:Y:S01]  /*7070*/  ISETP.GT.AND P4, PT, R0, 0x9, P3 ;  /* 0x000000090000780c */ /* 0x000fe20001f84270 */
[-C--:B0-----:R-:W-:Y:S01]  /*7080*/  FMUL R9, R92, R8.reuse ;  /* 0x000000085c097220 */ /* 0x081fe20000400000 */
[----:B------:R-:W-:Y:S01]  /*7090*/  F2FP.TF32.F32.PACK_B R91, R91 ;  /* 0x0000005bff5b723e */ /* 0x000fe200024050ff */
[-C--:B------:R-:W-:Y:S01]  /*70a0*/  FMUL R101, R101, R8.reuse ;  /* 0x0000000865657220 */ /* 0x080fe20000400000 */
[----:B------:R-:W-:Y:S01]  /*70b0*/  F2FP.TF32.F32.PACK_B R93, R93 ;  /* 0x0000005dff5d723e */ /* 0x000fe200024050ff */
[----:B------:R0:W-:Y:S01]  /*70c0*/  @P0 STG.E desc[UR14][R12.64], R15 ;  /* 0x0000000f0c000986 */ /* 0x0001e2000c10190e */
[----:B------:R-:W-:Y:S01]  /*70d0*/  F2FP.TF32.F32.PACK_B R9, R9 ;  /* 0x00000009ff09723e */ /* 0x000fe200024050ff */
[-C--:B------:R-:W-:Y:S01]  /*70e0*/  FMUL R103, R103, R8.reuse ;  /* 0x0000000867677220 */ /* 0x080fe20000400000 */
[C---:B------:R-:W-:Y:S01]  /*70f0*/  ISETP.GT.AND P0, PT, R0.reuse, 0x8, P2 ;  /* 0x000000080000780c */ /* 0x040fe20001704270 */
[----:B------:R-:W-:Y:S01]  /*7100*/  @P5 STG.E desc[UR14][R12.64+0x4], R91 ;  /* 0x0000045b0c005986 */ /* 0x000fe2000c10190e */
[C---:B------:R-:W-:Y:S01]  /*7110*/  ISETP.GT.AND P5, PT, R0.reuse, 0x9, P2 ;  /* 0x000000090000780c */ /* 0x040fe200017a4270 */
[-C--:B------:R-:W-:Y:S01]  /*7120*/  FMUL R105, R105, R8.reuse ;  /* 0x0000000869697220 */ /* 0x080fe20000400000 */
[----:B------:R-:W-:Y:S01]  /*7130*/  F2FP.TF32.F32.PACK_B R17, R17 ;  /* 0x00000011ff11723e */ /* 0x000fe200024050ff */
[----:B------:R1:W-:Y:S01]  /*7140*/  @P1 STG.E desc[UR14][R2.64+0x20], R9 ;  /* 0x0000200902001986 */ /* 0x0003e2000c10190e */
[----:B------:R-:W-:Y:S01]  /*7150*/  F2FP.TF32.F32.PACK_B R95, R95 ;  /* 0x0000005fff5f723e */ /* 0x000fe200024050ff */
[-C--:B------:R-:W-:Y:S01]  /*7160*/  FMUL R107, R107, R8.reuse ;  /* 0x000000086b6b7220 */ /* 0x080fe20000400000 */
[C---:B------:R-:W-:Y:S01]  /*7170*/  ISETP.GT.AND P1, PT, R0.reuse, 0x11, P3 ;  /* 0x000000110000780c */ /* 0x040fe20001f24270 */
[----:B------:R-:W-:Y:S01]  /*7180*/  @P4 STG.E desc[UR14][R2.64+0x24], R93 ;  /* 0x0000245d02004986 */ /* 0x000fe2000c10190e */
[----:B------:R-:W-:Y:S01]  /*7190*/  ISETP.GT.AND P4, PT, R0, 0x10, P3 ;  /* 0x000000100000780c */ /* 0x000fe20001f84270 */
[-C--:B0-----:R-:W-:Y:S01]  /*71a0*/  FMUL R15, R96, R8.reuse ;  /* 0x00000008600f7220 */ /* 0x081fe20000400000 */
[----:B------:R-:W-:Y:S01]  /*71b0*/  F2FP.TF32.F32.PACK_B R97, R97 ;  /* 0x00000061ff61723e */ /* 0x000fe200024050ff */
[----:B------:R0:W-:Y:S01]  /*71c0*/  @P0 STG.E desc[UR14][R12.64+0x20], R17 ;  /* 0x000020110c000986 */ /* 0x0001e2000c10190e */
[----:B------:R-:W-:Y:S01]  /*71d0*/  ISETP.GT.AND P0, PT, R0, 0x10, P2 ;  /* 0x000000100000780c */ /* 0x000fe20001704270 */
[-C--:B------:R-:W-:Y:S01]  /*71e0*/  FMUL R109, R109, R8.reuse ;  /* 0x000000086d6d7220 */ /* 0x080fe20000400000 */
[----:B------:R-:W-:Y:S01]  /*71f0*/  F2FP.TF32.F32.PACK_B R15, R15 ;  /* 0x0000000fff0f723e */ /* 0x000fe200024050ff */
[----:B------:R-:W-:Y:S01]  /*7200*/  @P5 STG.E desc[UR14][R12.64+0x24], R95 ;  /* 0x0000245f0c005986 */ /* 0x000fe2000c10190e */
[-C--:B-1----:R-:W-:Y:S01]  /*7210*/  FMUL R9, R98, R8.reuse ;  /* 0x0000000862097220 */ /* 0x082fe20000400000 */
[----:B------:R-:W-:Y:S01]  /*7220*/  F2FP.TF32.F32.PACK_B R99, R99 ;  /* 0x00000063ff63723e */ /* 0x000fe200024050ff */
[-C--:B------:R-:W-:Y:S01]  /*7230*/  FMUL R111, R111, R8.reuse ;  /* 0x000000086f6f7220 */ /* 0x080fe20000400000 */
[C---:B------:R-:W-:Y:S01]  /*7240*/  ISETP.GT.AND P5, PT, R0.reuse, 0x18, P3 ;  /* 0x000000180000780c */ /* 0x040fe20001fa4270 */
[-C--:B------:R-:W-:Y:S01]  /*7250*/  FMUL R113, R113, R8.reuse ;  /* 0x0000000871717220 */ /* 0x080fe20000400000 */
[----:B------:R1:W-:Y:S01]  /*7260*/  @P4 STG.E desc[UR14][R2.64+0x40], R15 ;  /* 0x0000400f02004986 */ /* 0x0003e2000c10190e */
[----:B------:R-:W-:Y:S01]  /*7270*/  ISETP.GT.AND P4, PT, R0, 0x11, P2 ;  /* 0x000000110000780c */ /* 0x000fe20001784270 */
[-C--:B0-----:R-:W-:Y:S01]  /*7280*/  FMUL R17, R100, R8.reuse ;  /* 0x0000000864117220 */ /* 0x081fe20000400000 */
[----:B------:R-:W-:Y:S01]  /*7290*/  F2FP.TF32.F32.PACK_B R9, R9 ;  /* 0x00000009ff09723e */ /* 0x000fe200024050ff */
[----:B------:R-:W-:Y:S01]  /*72a0*/  @P1 STG.E desc[UR14][R2.64+0x44], R97 ;  /* 0x0000446102001986 */ /* 0x000fe2000c10190e */
[C---:B------:R-:W-:Y:S01]  /*72b0*/  ISETP.GT.AND P1, PT, R0.reuse, 0x19, P3 ;  /* 0x000000190000780c */ /* 0x040fe20001f24270 */
[-C--:B------:R-:W-:Y:S01]  /*72c0*/  FMUL R115, R115, R8.reuse ;  /* 0x0000000873737220 */ /* 0x080fe20000400000 */
[----:B------:R-:W-:Y:S01]  /*72d0*/  F2FP.TF32.F32.PACK_B R17, R17 ;  /* 0x00000011ff11723e */ /* 0x000fe200024050ff */
[----:B------:R0:W-:Y:S01]  /*72e0*/  @P0 STG.E desc[UR14][R12.64+0x40], R9 ;  /* 0x000040090c000986 */ /* 0x0001e2000c10190e */
[----:B------:R-:W-:Y:S01]  /*72f0*/  ISETP.GT.AND P0, PT, R0, 0x18, P2 ;  /* 0x000000180000780c */ /* 0x000fe20001704270 */
[-C--:B------:R-:W-:Y:S01]  /*7300*/  FMUL R117, R117, R8.reuse ;  /* 0x0000000875757220 */ /* 0x080fe20000400000 */
[----:B------:R-:W-:Y:S01]  /*7310*/  F2FP.TF32.F32.PACK_B R101, R101 ;  /* 0x00000065ff65723e */ /* 0x000fe200024050ff */
[-C--:B-1----:R-:W-:Y:S01]  /*7320*/  FMUL R15, R102, R8.reuse ;  /* 0x00000008660f7220 */ /* 0x082fe20000400000 */
[----:B------:R-:W-:Y:S01]  /*7330*/  F2FP.TF32.F32.PACK_B R103, R103 ;  /* 0x00000067ff67723e */ /* 0x000fe200024050ff */
[----:B------:R-:W-:Y:S01]  /*7340*/  @P4 STG.E desc[UR14][R12.64+0x44], R99 ;  /* 0x000044630c004986 */ /* 0x000fe2000c10190e */
[C---:B------:R-:W-:Y:S01]  /*7350*/  ISETP.GT.AND P4, PT, R0.reuse, 0x19, P2 ;  /* 0x000000190000780c */ /* 0x040fe20001784270 */
[-C--:B------:R-:W-:Y:S01]  /*7360*/  FMUL R119, R119, R8.reuse ;  /* 0x0000000877777220 */ /* 0x080fe20000400000 */
[----:B------:R-:W-:Y:S01]  /*7370*/  F2FP.TF32.F32.PACK_B R15, R15 ;  /* 0x0000000fff0f723e */ /* 0x000fe200024050ff */
        /* <DEDUP_REMOVED lines=9> */
[C---:B------:R-:W-:Y:S01]  /*7410*/  ISETP.GT.AND P0, PT, R0.reuse, 0x20, P2 ;  /* 0x000000200000780c */ /* 0x040fe20001704270 */
[-C--:B------:R-:W-:Y:S01]  /*7420*/  FMUL R123, R123, R8.reuse ;  /* 0x000000087b7b7220 */ /* 0x080fe20000400000 */
[----:B------:R-:W-:Y:S01]  /*7430*/  F2FP.TF32.F32.PACK_B R107, R107 ;  /* 0x0000006bff6b723e */ /* 0x000fe200024050ff */
[----:B------:R-:W-:Y:S01]  /*7440*/  @P4 STG.E desc[UR14][R12.64+0x64], R103 ;  /* 0x000064670c004986 */ /* 0x000fe2000c10190e */
[----:B------:R-:W-:Y:S01]  /*7450*/  ISETP.GT.AND P4, PT, R0, 0x21, P2 ;  /* 0x000000210000780c */ /* 0x000fe20001784270 */
[-C--:B-1----:R-:W-:Y:S01]  /*7460*/  FMUL R17, R106, R8.reuse ;  /* 0x000000086a117220 */ /* 0x082fe20000400000 */
[----:B------:R-:W-:Y:S01]  /*7470*/  F2FP.TF32.F32.PACK_B R109, R109 ;  /* 0x0000006dff6d723e */ /* 0x000fe200024050ff */
[----:B------:R1:W-:Y:S01]  /*7480*/  @P5 STG.E desc[UR14][R2.64+0x80], R9 ;  /* 0x0000800902005986 */ /* 0x0003e2000c10190e */
[C---:B------:R-:W-:Y:S01]  /*7490*/  ISETP.GT.AND P5, PT, R0.reuse, 0x28, P3 ;  /* 0x000000280000780c */ /* 0x040fe20001fa4270 */
[-C--:B------:R-:W-:Y:S01]  /*74a0*/  FMUL R125, R125, R8.reuse ;  /* 0x000000087d7d7220 */ /* 0x080fe20000400000 */
[----:B------:R-:W-:Y:S01]  /*74b0*/  F2FP.TF32.F32.PACK_B R17, R17 ;  /* 0x00000011ff11723e */ /* 0x000fe200024050ff */
[----:B------:R-:W-:Y:S01]  /*74c0*/  @P1 STG.E desc[UR14][R2.64+0x84], R105 ;  /* 0x0000846902001986 */ /* 0x000fe2000c10190e */
[----:B------:R-:W-:Y:S01]  /*74d0*/  ISETP.GT.AND P1, PT, R0, 0x29, P3 ;  /* 0x000000290000780c */ /* 0x000fe20001f24270 */
[-C--:B0-----:R-:W-:Y:S01]  /*74e0*/  FMUL R15, R108, R8.reuse ;  /* 0x000000086c0f7220 */ /* 0x081fe20000400000 */
        /* <DEDUP_REMOVED lines=98> */
[----:B------:R-:W-:Y:S01]  /*7b10*/  ISETP.GT.AND P0, PT, R0, 0x58, P2 ;  /* 0x000000580000780c */ /* 0x000fe20001704270 */
[----:B------:R-:W-:Y:S01]  /*7b20*/  IMAD.SHL.U32 R19, R16, 0x4, RZ ;  /* 0x0000000410137824 */ /* 0x000fe200078e00ff */
        /* <DEDUP_REMOVED lines=20> */
[C---:B------:R-:W-:Y:S01]  /*7c70*/  ISETP.GT.AND P6, PT, R0.reuse, 0x70, P3 ;  /* 0x000000700000780c */ /* 0x040fe20001fc4270 */
        /* <DEDUP_REMOVED lines=17> */
[----:B------:R-:W-:Y:S01]  /*7d90*/  ISETP.GT.AND P5, PT, R0, 0x70, P2 ;  /* 0x000000700000780c */ /* 0x000fe200017a4270 */
[-C--:B------:R-:W-:Y:S01]  /*7da0*/  FMUL R31, R31, R8.reuse ;  /* 0x000000081f1f7220 */ /* 0x080fe20000400000 */
[----:B------:R-:W-:Y:S01]  /*7db0*/  F2FP.TF32.F32.PACK_B R17, R17 ;  /* 0x00000011ff11723e */ /* 0x000fe200024050ff */
[-C--:B0-----:R-:W-:Y:S01]  /*7dc0*/  FMUL R15, R144, R8.reuse ;  /* 0x00000008900f7220 */ /* 0x081fe20000400000 */
[----:B------:R-:W-:Y:S01]  /*7dd0*/  @P1 STG.E desc[UR14][R2.64+0x1a4], R141 ;  /* 0x0001a48d02001986 */ /* 0x000fe2000c10190e */
[----:B------:R-:W-:Y:S01]  /*7de0*/  ISETP.GT.AND P1, PT, R0, 0x71, P3 ;  /* 0x000000710000780c */ /* 0x000fe20001f24270 */
[-C--:B------:R-:W-:Y:S01]  /*7df0*/  FMUL R33, R33, R8.reuse ;  /* 0x0000000821217220 */ /* 0x080fe20000400000 */
[----:B------:R-:W-:Y:S01]  /*7e00*/  F2FP.TF32.F32.PACK_B R145, R145 ;  /* 0x00000091ff91723e */ /* 0x000fe200024050ff */
[----:B------:R0:W-:Y:S01]  /*7e10*/  @P0 STG.E desc[UR14][R12.64+0x1a0], R17 ;  /* 0x0001a0110c000986 */ /* 0x0001e2000c10190e */
[----:B------:R-:W-:Y:S01]  /*7e20*/  F2FP.TF32.F32.PACK_B R15, R15 ;  /* 0x0000000fff0f723e */ /* 0x000fe200024050ff */
[-C--:B------:R-:W-:Y:S01]  /*7e30*/  FMUL R35, R35, R8.reuse ;  /* 0x0000000823237220 */ /* 0x080fe20000400000 */
[-C--:B-1----:R-:W-:Y:S01]  /*7e40*/  FMUL R9, R146, R8.reuse ;  /* 0x0000000892097220 */ /* 0x082fe20000400000 */
        /* <DEDUP_REMOVED lines=8> */
[-C--:B0-----:R-:W-:Y:S01]  /*7ed0*/  FMUL R17, R148, R8.reuse ;  /* 0x0000000894117220 */ /* 0x081fe20000400000 */
[----:B------:R-:W-:Y:S01]  /*7ee0*/  ISETP.GT.AND P3, PT, R0, 0x79, P3 ;  /* 0x000000790000780c */ /* 0x000fe20001f64270 */
[----:B------:R-:W-:Y:S01]  /*7ef0*/  @P1 STG.E desc[UR14][R2.64+0x1c4], R145 ;  /* 0x0001c49102001986 */ /* 0x000fe2000c10190e */
[C---:B------:R-:W-:Y:S01]  /*7f00*/  ISETP.GT.AND P1, PT, R10.reuse, 0x40, PT ;  /* 0x000000400a00780c */ /* 0x040fe20003f24270 */
[-C--:B------:R-:W-:Y:S01]  /*7f10*/  FMUL R41, R41, R8.reuse ;  /* 0x0000000829297220 */ /* 0x080fe20000400000 */
[----:B------:R-:W-:Y:S01]  /*7f20*/  F2FP.TF32.F32.PACK_B R17, R17 ;  /* 0x00000011ff11723e */ /* 0x000fe200024050ff */
[----:B------:R0:W-:Y:S01]  /*7f30*/  @P5 STG.E desc[UR14][R12.64+0x1c0], R9 ;  /* 0x0001c0090c005986 */ /* 0x0001e2000c10190e */
[----:B------:R-:W-:Y:S01]  /*7f40*/  ISETP.GT.AND P0, PT, R10, 0x48, PT ;  /* 0x000000480a00780c */ /* 0x000fe20003f04270 */
[-C--:B------:R-:W-:Y:S01]  /*7f50*/  FMUL R43, R43, R8.reuse ;  /* 0x000000082b2b7220 */ /* 0x080fe20000400000 */
[----:B------:R-:W-:Y:S01]  /*7f60*/  F2FP.TF32.F32.PACK_B R149, R149 ;  /* 0x00000095ff95723e */ /* 0x000fe200024050ff */
[----:B------:R-:W-:Y:S01]  /*7f70*/  @P6 STG.E desc[UR14][R12.64+0x1c4], R147 ;  /* 0x0001c4930c006986 */ /* 0x000fe2000c10190e */
[----:B-1----:R-:W-:Y:S01]  /*7f80*/  SHF.L.U64.HI R15, R16, 0x2, R11 ;  /* 0x00000002100f7819 */ /* 0x002fe2000001020b */
[----:B------:R-:W-:Y:S01]  /*7f90*/  FMUL R45, R45, R8 ;  /* 0x000000082d2d7220 */ /* 0x000fe20000400000 */
[----:B------:R-:W-:Y:S01]  /*7fa0*/  IADD3 R10, P5, R19, R2, RZ ;  /* 0x00000002130a7210 */ /* 0x000fe20007fbe0ff */
[----:B------:R1:W-:Y:S01]  /*7fb0*/  @P4 STG.E desc[UR14][R2.64+0x1e0], R17 ;  /* 0x0001e01102004986 */ /* 0x0003e2000c10190e */
[C---:B------:R-:W-:Y:S01]  /*7fc0*/  ISETP.GT.AND P4, PT, R0.reuse, 0x78, P2 ;  /* 0x000000780000780c */ /* 0x040fe20001784270 */
[-C--:B------:R-:W-:Y:S01]  /*7fd0*/  FMUL R47, R47, R8.reuse ;  /* 0x000000082f2f7220 */ /* 0x080fe20000400000 */
[C---:B------:R-:W-:Y:S01]  /*7fe0*/  ISETP.GT.AND P2, PT, R0.reuse, 0x79, P2 ;  /* 0x000000790000780c */ /* 0x040fe20001744270 */
[----:B------:R2:W-:Y:S01]  /*7ff0*/  @P3 STG.E desc[UR14][R2.64+0x1e4], R149 ;  /* 0x0001e49502003986 */ /* 0x0005e2000c10190e */
[----:B------:R-:W-:Y:S01]  /*8000*/  IMAD.X R11, R15, 0x1, R3, P5 ;  /* 0x000000010f0b7824 */ /* 0x000fe200028e0603 */
[----:B------:R-:W-:Y:S01]  /*8010*/  ISETP.GT.AND P3, PT, R0, 0x1, P1 ;  /* 0x000000010000780c */ /* 0x000fe20000f64270 */
[----:B0-----:R-:W-:Y:S01]  /*8020*/  FMUL R9, R150, R8 ;  /* 0x0000000896097220 */ /* 0x001fe20000400000 */
[----:B------:R-:W-:Y:S01]  /*8030*/  IADD3 R14, P5, P6, R7, R2, R19 ;  /* 0x00000002070e7210 */ /* 0x000fe20007ebe013 */
[-C--:B------:R-:W-:Y:S01]  /*8040*/  FMUL R49, R49, R8.reuse ;  /* 0x0000000831317220 */ /* 0x080fe20000400000 */
[----:B------:R-:W-:Y:S01]  /*8050*/  F2FP.TF32.F32.PACK_B R151, R151 ;  /* 0x00000097ff97723e */ /* 0x000fe200024050ff */
[-C--:B------:R-:W-:Y:S01]  /*8060*/  FMUL R51, R51, R8.reuse ;  /* 0x0000000833337220 */ /* 0x080fe20000400000 */
[----:B------:R-:W-:Y:S01]  /*8070*/  IADD3.X R15, R5, R3, R15, P5, P6 ;  /* 0x00000003050f7210 */ /* 0x000fe20002fec40f */
[-C--:B-1----:R-:W-:Y:S01]  /*8080*/  FMUL R17, R24, R8.reuse ;  /* 0x0000000818117220 */ /* 0x082fe20000400000 */
[----:B------:R-:W-:Y:S01]  /*8090*/  F2FP.TF32.F32.PACK_B R9, R9 ;  /* 0x00000009ff09723e */ /* 0x000fe200024050ff */
[-C--:B------:R-:W-:Y:S01]  /*80a0*/  FMUL R53, R53, R8.reuse ;  /* 0x0000000835357220 */ /* 0x080fe20000400000 */
[----:B--2---:R-:W-:Y:S01]  /*80b0*/  @P4 IMAD.MOV.U32 R2, RZ, RZ, R12 ;  /* 0x000000ffff024224 */ /* 0x004fe200078e000c */
[----:B------:R-:W-:Y:S01]  /*80c0*/  F2FP.TF32.F32.PACK_B R25, R25 ;  /* 0x00000019ff19723e */ /* 0x000fe200024050ff */
[----:B------:R-:W-:Y:S01]  /*80d0*/  @P4 IMAD.MOV.U32 R3, RZ, RZ, R13 ;  /* 0x000000ffff034224 */ /* 0x000fe200078e000d */
[----:B------:R-:W-:Y:S01]  /*80e0*/  ISETP.GT.AND P5, PT, R0, RZ, P1 ;  /* 0x000000ff0000720c */ /* 0x000fe20000fa4270 */
[-C--:B------:R-:W-:Y:S01]  /*80f0*/  FMUL R55, R55, R8.reuse ;  /* 0x0000000837377220 */ /* 0x080fe20000400000 */
[----:B------:R-:W-:Y:S01]  /*8100*/  F2FP.TF32.F32.PACK_B R17, R17 ;  /* 0x00000011ff11723e */ /* 0x000fe200024050ff */
[-C--:B------:R-:W-:Y:S01]  /*8110*/  FMUL R57, R57, R8.reuse ;  /* 0x0000000839397220 */ /* 0x080fe20000400000 */
[----:B------:R0:W-:Y:S01]  /*8120*/  @P4 STG.E desc[UR14][R2.64+0x1e0], R9 ;  /* 0x0001e00902004986 */ /* 0x0001e2000c10190e */
[----:B------:R-:W-:Y:S01]  /*8130*/  IADD3 R4, P4, R10, R7, RZ ;  /* 0x000000070a047210 */ /* 0x000fe20007f9e0ff */
[-C--:B------:R-:W-:Y:S01]  /*8140*/  FMUL R7, R26, R8.reuse ;  /* 0x000000081a077220 */ /* 0x080fe20000400000 */
[----:B------:R-:W-:Y:S01]  /*8150*/  F2FP.TF32.F32.PACK_B R27, R27 ;  /* 0x0000001bff1b723e */ /* 0x000fe200024050ff */
[----:B------:R1:W-:Y:S01]  /*8160*/  @P2 STG.E desc[UR14][R12.64+0x1e4], R151 ;  /* 0x0001e4970c002986 */ /* 0x0003e2000c10190e */
[C---:B------:R-:W-:Y:S01]  /*8170*/  ISETP.GT.AND P2, PT, R0.reuse, RZ, P0 ;  /* 0x000000ff0000720c */ /* 0x040fe20000744270 */
[----:B------:R-:W-:Y:S01]  /*8180*/  IMAD.X R5, R11, 0x1, R5, P4 ;  /* 0x000000010b057824 */ /* 0x000fe200020e0605 */
[----:B------:R-:W-:Y:S01]  /*8190*/  F2FP.TF32.F32.PACK_B R7, R7 ;  /* 0x00000007ff07723e */ /* 0x000fe200024050ff */
[----:B------:R-:W-:Y:S01]  /*81a0*/  @P3 STG.E desc[UR14][R10.64+0x4], R25 ;  /* 0x000004190a003986 */ /* 0x000fe2000c10190e */
[C---:B------:R-:W-:Y:S01]  /*81b0*/  ISETP.GT.AND P3, PT, R0.reuse, 0x1, P0 ;  /* 0x000000010000780c */ /* 0x040fe20000764270 */
[-C--:B------:R-:W-:Y:S01]  /*81c0*/  FMUL R59, R59, R8.reuse ;  /* 0x000000083b3b7220 */ /* 0x080fe20000400000 */
[C---:B------:R-:W-:Y:S01]  /*81d0*/  ISETP.GT.AND P4, PT, R0.reuse, 0x8, P1 ;  /* 0x000000080000780c */ /* 0x040fe20000f84270 */
[----:B------:R-:W-:Y:S01]  /*81e0*/  @P5 STG.E desc[UR14][R10.64], R17 ;  /* 0x000000110a005986 */ /* 0x000fe2000c10190e */
[----:B------:R-:W-:Y:S01]  /*81f0*/  ISETP.GT.AND P5, PT, R0, 0x9, P1 ;  /* 0x000000090000780c */ /* 0x000fe20000fa4270 */
[-C--:B0-----:R-:W-:Y:S01]  /*8200*/  FMUL R9, R28, R8.reuse ;  /* 0x000000081c097220 */ /* 0x081fe20000400000 */
[----:B------:R-:W-:Y:S01]  /*8210*/  F2FP.TF32.F32.PACK_B R29, R29 ;  /* 0x0000001dff1d723e */ /* 0x000fe200024050ff */
[-C--:B-1----:R-:W-:Y:S01]  /*8220*/  FMUL R13, R30, R8.reuse ;  /* 0x000000081e0d7220 */ /* 0x082fe20000400000 */
[----:B------:R-:W-:Y:S01]  /*8230*/  F2FP.TF32.F32.PACK_B R31, R31 ;  /* 0x0000001fff1f723e */ /* 0x000fe200024050ff */
[----:B------:R0:W-:Y:S01]  /*8240*/  @P2 STG.E desc[UR14][R4.64], R7 ;  /* 0x0000000704002986 */ /* 0x0001e2000c10190e */
[C---:B------:R-:W-:Y:S01]  /*8250*/  ISETP.GT.AND P2, PT, R0.reuse, 0x8, P0 ;  /* 0x000000080000780c */ /* 0x040fe20000744270 */
[-C--:B------:R-:W-:Y:S01]  /*8260*/  FMUL R61, R61, R8.reuse ;  /* 0x000000083d3d7220 */ /* 0x080fe20000400000 */
[----:B------:R-:W-:Y:S01]  /*8270*/  F2FP.TF32.F32.PACK_B R9, R9 ;  /* 0x00000009ff09723e */ /* 0x000fe200024050ff */
[----:B------:R-:W-:Y:S01]  /*8280*/  @P3 IMAD.MOV.U32 R2, RZ, RZ, R4 ;  /* 0x000000ffff023224 */ /* 0x000fe200078e0004 */
[----:B------:R-:W-:Y:S01]  /*8290*/  F2FP.TF32.F32.PACK_B R13, R13 ;  /* 0x0000000dff0d723e */ /* 0x000fe200024050ff */
[----:B------:R-:W-:Y:S01]  /*82a0*/  @P3 IMAD.MOV.U32 R3, RZ, RZ, R5 ;  /* 0x000000ffff033224 */ /* 0x000fe200078e0005 */
[----:B------:R-:W-:Y:S01]  /*82b0*/  F2FP.TF32.F32.PACK_B R33, R33 ;  /* 0x00000021ff21723e */ /* 0x000fe200024050ff */
[-C--:B------:R-:W-:Y:S01]  /*82c0*/  FMUL R63, R63, R8.reuse ;  /* 0x000000083f3f7220 */ /* 0x080fe20000400000 */
[----:B------:R-:W-:Y:S01]  /*82d0*/  F2FP.TF32.F32.PACK_B R35, R35 ;  /* 0x00000023ff23723e */ /* 0x000fe200024050ff */
[-C--:B------:R-:W-:Y:S01]  /*82e0*/  FMUL R65, R65, R8.reuse ;  /* 0x0000000841417220 */ /* 0x080fe20000400000 */
        /* <DEDUP_REMOVED lines=22> */
[----:B------:R-:W-:Y:S01]  /*8450*/  FMUL R73, R73, R8 ;  /* 0x0000000849497220 */ /* 0x000fe20000400000 */
[----:B------:R-:W-:Y:S01]  /*8460*/  F2FP.TF32.F32.PACK_B R9, R9 ;  /* 0x00000009ff09723e */ /* 0x000fe200024050ff */
[----:B------:R-:W-:Y:S01]  /*8470*/  @P5 STG.E desc[UR14][R10.64+0x44], R33 ;  /* 0x000044210a005986 */ /* 0x000fe2000c10190e */
[----:B------:R-:W-:Y:S01]  /*8480*/  ISETP.GT.AND P5, PT, R0, 0x19, P1 ;  /* 0x000000190000780c */ /* 0x000fe20000fa4270 */
[----:B------:R-:W-:-:S02]  /*8490*/  @P2 IMAD.MOV.U32 R2, RZ, RZ, R14 ;  /* 0x000000ffff022224 */ /* 0x000fc400078e000e */
[-C--:B-1----:R-:W-:Y:S01]  /*84a0*/  FMUL R5, R36, R8.reuse ;  /* 0x0000000824057220 */ /* 0x082fe20000400000 */
[----:B------:R-:W-:Y:S01]  /*84b0*/  @P2 IMAD.MOV.U32 R3, RZ, RZ, R15 ;  /* 0x000000ffff032224 */ /* 0x000fe200078e000f */
[----:B------:R-:W-:Y:S01]  /*84c0*/  F2FP.TF32.F32.PACK_B R45, R45 ;  /* 0x0000002dff2d723e */ /* 0x000fe200024050ff */
[-C--:B------:R-:W-:Y:S01]  /*84d0*/  FMUL R75, R75, R8.reuse ;  /* 0x000000084b4b7220 */ /* 0x080fe20000400000 */
[----:B------:R-:W-:Y:S01]  /*84e0*/  F2FP.TF32.F32.PACK_B R47, R47 ;  /* 0x0000002fff2f723e */ /* 0x000fe200024050ff */
[-C--:B0-----:R-:W-:Y:S01]  /*84f0*/  FMUL R7, R38, R8.reuse ;  /* 0x0000000826077220 */ /* 0x081fe20000400000 */
[----:B------:R0:W-:Y:S01]  /*8500*/  @P2 STG.E desc[UR14][R2.64+0x40], R9 ;  /* 0x0000400902002986 */ /* 0x0001e2000c10190e */
[----:B------:R-:W-:Y:S01]  /*8510*/  ISETP.GT.AND P2, PT, R0, 0x18, P0 ;  /* 0x000000180000780c */ /* 0x000fe20000744270 */
[-C--:B------:R-:W-:Y:S01]  /*8520*/  FMUL R77, R77, R8.reuse ;  /* 0x000000084d4d7220 */ /* 0x080fe20000400000 */
[----:B------:R-:W-:Y:S01]  /*8530*/  F2FP.TF32.F32.PACK_B R5, R5 ;  /* 0x00000005ff05723e */ /* 0x000fe200024050ff */
[-C--:B------:R-:W-:Y:S01]  /*8540*/  FMUL R13, R78, R8.reuse ;  /* 0x000000084e0d7220 */ /* 0x080fe20000400000 */
[----:B------:R-:W-:Y:S01]  /*8550*/  F2FP.TF32.F32.PACK_B R7, R7 ;  /* 0x00000007ff07723e */ /* 0x000fe200024050ff */
[-C--:B------:R-:W-:Y:S01]  /*8560*/  FMUL R79, R79, R8.reuse ;  /* 0x000000084f4f7220 */ /* 0x080fe20000400000 */
[----:B------:R-:W-:Y:S01]  /*8570*/  F2FP.TF32.F32.PACK_B R49, R49 ;  /* 0x00000031ff31723e */ /* 0x000fe200024050ff */
[-C--:B------:R-:W-:Y:S01]  /*8580*/  FMUL R81, R81, R8.reuse ;  /* 0x0000000851517220 */ /* 0x080fe20000400000 */
[----:B------:R-:W-:Y:S01]  /*8590*/  F2FP.TF32.F32.PACK_B R51, R51 ;  /* 0x00000033ff33723e */ /* 0x000fe200024050ff */
[----:B------:R-:W-:Y:S01]  /*85a0*/  FMUL R83, R83, R8 ;  /* 0x0000000853537220 */ /* 0x000fe20000400000 */
[----:B------:R-:W-:Y:S01]  /*85b0*/  F2FP.TF32.F32.PACK_B R53, R53 ;  /* 0x00000035ff35723e */ /* 0x000fe200024050ff */
[----:B0-----:R-:W-:-:S02]  /*85c0*/  @P3 IMAD.MOV.U32 R2, RZ, RZ, R14 ;  /* 0x000000ffff023224 */ /* 0x001fc400078e000e */
[-C--:B------:R-:W-:Y:S01]  /*85d0*/  FMUL R9, R40, R8.reuse ;  /* 0x0000000828097220 */ /* 0x080fe20000400000 */
[----:B------:R-:W-:Y:S01]  /*85e0*/  @P3 IMAD.MOV.U32 R3, RZ, RZ, R15 ;  /* 0x000000ffff033224 */ /* 0x000fe200078e000f */
[----:B------:R-:W-:Y:S01]  /*85f0*/  F2FP.TF32.F32.PACK_B R55, R55 ;  /* 0x00000037ff37723e */ /* 0x000fe200024050ff */
[-C--:B------:R-:W-:Y:S01]  /*8600*/  FMUL R17, R84, R8.reuse ;  /* 0x0000000854117220 */ /* 0x080fe20000400000 */
[----:B------:R-:W-:Y:S01]  /*8610*/  F2FP.TF32.F32.PACK_B R57, R57 ;  /* 0x00000039ff39723e */ /* 0x000fe200024050ff */
[-C--:B------:R-:W-:Y:S01]  /*8620*/  FMUL R85, R85, R8.reuse ;  /* 0x0000000855557220 */ /* 0x080fe20000400000 */
[----:B------:R0:W-:Y:S01]  /*8630*/  @P3 STG.E desc[UR14][R2.64+0x44], R35 ;  /* 0x0000442302003986 */ /* 0x0001e2000c10190e */
[----:B------:R-:W-:Y:S01]  /*8640*/  ISETP.GT.AND P3, PT, R0, 0x19, P0 ;  /* 0x000000190000780c */ /* 0x000fe20000764270 */
[----:B------:R-:W-:Y:S01]  /*8650*/  FMUL R19, R86, R8 ;  /* 0x0000000856137220 */ /* 0x000fe20000400000 */
[----:B------:R-:W-:Y:S01]  /*8660*/  F2FP.TF32.F32.PACK_B R9, R9 ;  /* 0x00000009ff09723e */ /* 0x000fe200024050ff */
[----:B------:R1:W-:Y:S01]  /*8670*/  @P4 STG.E desc[UR14][R10.64+0x60], R5 ;  /* 0x000060050a004986 */ /* 0x0003e2000c10190e */
[----:B------:R-:W-:-:S02]  /*8680*/  ISETP.GT.AND P4, PT, R0, 0x20, P1 ;  /* 0x000000200000780c */ /* 0x000fc40000f84270 */
[----:B------:R-:W-:Y:S01]  /*8690*/  F2FP.TF32.F32.PACK_B R59, R59 ;  /* 0x0000003bff3b723e */ /* 0x000fe200024050ff */
[----:B------:R-:W-:Y:S01]  /*86a0*/  @P5 STG.E desc[UR14][R10.64+0x64], R37 ;  /* 0x000064250a005986 */ /* 0x000fe2000c10190e */
[----:B------:R-:W-:Y:S02]  /*86b0*/  ISETP.GT.AND P5, PT, R0, 0x21, P1 ;  /* 0x000000210000780c */ /* 0x000fe40000fa4270 */
[----:B------:R-:W-:Y:S01]  /*86c0*/  F2FP.TF32.F32.PACK_B R61, R61 ;  /* 0x0000003dff3d723e */ /* 0x000fe200024050ff */
[----:B0-----:R-:W-:Y:S01]  /*86d0*/  @P2 IMAD.MOV.U32 R2, RZ, RZ, R14 ;  /* 0x000000ffff022224 */ /* 0x001fe200078e000e */
[----:B------:R-:W-:Y:S01]  /*86e0*/  F2FP.TF32.F32.PACK_B R63, R63 ;  /* 0x0000003fff3f723e */ /* 0x000fe200024050ff */
[----:B------:R-:W-:Y:S01]  /*86f0*/  @P2 IMAD.MOV.U32 R3, RZ, RZ, R15 ;  /* 0x000000ffff032224 */ /* 0x000fe200078e000f */
[----:B------:R-:W-:Y:S01]  /*8700*/  F2FP.TF32.F32.PACK_B R65, R65 ;  /* 0x00000041ff41723e */ /* 0x000fe200024050ff */
[----:B-1----:R-:W-:Y:S01]  /*8710*/  FMUL R5, R42, R8 ;  /* 0x000000082a057220 */ /* 0x002fe20000400000 */
[----:B------:R-:W-:-:S02]  /*8720*/  ISETP.GT.AND P6, PT, R0, 0x59, P1 ;  /* 0x000000590000780c */ /* 0x000fc40000fc4270 */
[----:B------:R0:W-:Y:S01]  /*8730*/  @P2 STG.E desc[UR14][R2.64+0x60], R7 ;  /* 0x0000600702002986 */ /* 0x0001e2000c10190e */
[----:B------:R-:W-:Y:S02]  /*8740*/  ISETP.GT.AND P2, PT, R0, 0x20, P0 ;  /* 0x000000200000780c */ /* 0x000fe40000744270 */
[----:B------:R-:W-:Y:S02]  /*8750*/  F2FP.TF32.F32.PACK_B R5, R5 ;  /* 0x00000005ff05723e */ /* 0x000fe400024050ff */
[----:B------:R-:W-:Y:S02]  /*8760*/  F2FP.TF32.F32.PACK_B R67, R67 ;  /* 0x00000043ff43723e */ /* 0x000fe400024050ff */
[----:B------:R-:W-:Y:S02]  /*8770*/  F2FP.TF32.F32.PACK_B R69, R69 ;  /* 0x00000045ff45723e */ /* 0x000fe400024050ff */
[----:B------:R-:W-:Y:S02]  /*8780*/  F2FP.TF32.F32.PACK_B R71, R71 ;  /* 0x00000047ff47723e */ /* 0x000fe400024050ff */
[----:B------:R-:W-:Y:S01]  /*8790*/  F2FP.TF32.F32.PACK_B R73, R73 ;  /* 0x00000049ff49723e */ /* 0x000fe200024050ff */
[----:B0-----:R-:W-:-:S02]  /*87a0*/  @P3 IMAD.MOV.U32 R2, RZ, RZ, R14 ;  /* 0x000000ffff023224 */ /* 0x001fc400078e000e */
[----:B------:R-:W-:Y:S01]  /*87b0*/  FMUL R7, R44, R8 ;  /* 0x000000082c077220 */ /* 0x000fe20000400000 */
[----:B------:R-:W-:Y:S01]  /*87c0*/  @P3 IMAD.MOV.U32 R3, RZ, RZ, R15 ;  /* 0x000000ffff033224 */ /* 0x000fe200078e000f */
[----:B------:R-:W-:Y:S02]  /*87d0*/  F2FP.TF32.F32.PACK_B R75, R75 ;  /* 0x0000004bff4b723e */ /* 0x000fe400024050ff */
[----:B------:R-:W-:Y:S02]  /*87e0*/  F2FP.TF32.F32.PACK_B R77, R77 ;  /* 0x0000004dff4d723e */ /* 0x000fe400024050ff */
[----:B------:R0:W-:Y:S01]  /*87f0*/  @P3 STG.E desc[UR14][R2.64+0x64], R39 ;  /* 0x0000642702003986 */ /* 0x0001e2000c10190e */
[C---:B------:R-:W-:Y:S02]  /*8800*/  ISETP.GT.AND P3, PT, R0.reuse, 0x21, P0 ;  /* 0x000000210000780c */ /* 0x040fe40000764270 */
        /* <DEDUP_REMOVED lines=12> */
[----:B------:R-:W-:-:S02]  /*88d0*/  F2FP.TF32.F32.PACK_B R17, R17 ;  /* 0x00000011ff11723e */ /* 0x000fc400024050ff */
[----:B------:R0:W-:Y:S01]  /*88e0*/  @P2 STG.E desc[UR14][R2.64+0x80], R5 ;  /* 0x0000800502002986 */ /* 0x0001e2000c10190e */
[----:B------:R-:W-:Y:S02]  /*88f0*/  ISETP.GT.AND P2, PT, R0, 0x28, P0 ;  /* 0x000000280000780c */ /* 0x000fe40000744270 */
[----:B------:R-:W-:Y:S02]  /*8900*/  F2FP.TF32.F32.PACK_B R9, R9 ;  /* 0x00000009ff09723e */ /* 0x000fe400024050ff */
[----:B------:R-:W-:Y:S02]  /*8910*/  F2FP.TF32.F32.PACK_B R85, R85 ;  /* 0x00000055ff55723e */ /* 0x000fe400024050ff */
[----:B------:R-:W-:Y:S01]  /*8920*/  F2FP.TF32.F32.PACK_B R19, R19 ;  /* 0x00000013ff13723e */ /* 0x000fe200024050ff */
[----:B0-----:R-:W-:Y:S02]  /*8930*/  @P3 IMAD.MOV.U32 R2, RZ, RZ, R14 ;  /* 0x000000ffff023224 */ /* 0x001fe400078e000e */
[----:B------:R-:W-:Y:S01]  /*8940*/  FMUL R5, R48, R8 ;  /* 0x0000000830057220 */ /* 0x000fe20000400000 */
[----:B------:R-:W-:-:S04]  /*8950*/  @P3 IMAD.MOV.U32 R3, RZ, RZ, R15 ;  /* 0x000000ffff033224 */ /* 0x000fc800078e000f */
[----:B------:R-:W-:Y:S01]  /*8960*/  F2FP.TF32.F32.PACK_B R5, R5 ;  /* 0x00000005ff05723e */ /* 0x000fe200024050ff */
[----:B------:R0:W-:Y:S01]  /*8970*/  @P3 STG.E desc[UR14][R2.64+0x84], R43 ;  /* 0x0000842b02003986 */ /* 0x0001e2000c10190e */
[----:B------:R-:W-:-:S03]  /*8980*/  ISETP.GT.AND P3, PT, R0, 0x29, P0 ;  /* 0x000000290000780c */ /* 0x000fc60000764270 */
[----:B------:R1:W-:Y:S01]  /*8990*/  @P4 STG.E desc[UR14][R10.64+0xa0], R7 ;  /* 0x0000a0070a004986 */ /* 0x0003e2000c10190e */
[----:B------:R-:W-:-:S03]  /*89a0*/  ISETP.GT.AND P4, PT, R0, 0x30, P1 ;  /* 0x000000300000780c */ /* 0x000fc60000f84270 */
[----:B------:R-:W-:Y:S01]  /*89b0*/  @P5 STG.E desc[UR14][R10.64+0xa4], R45 ;  /* 0x0000a42d0a005986 */ /* 0x000fe2000c10190e */
[----:B------:R-:W-:Y:S01]  /*89c0*/  ISETP.GT.AND P5, PT, R0, 0x31, P1 ;  /* 0x000000310000780c */ /* 0x000fe20000fa4270 */
[----:B0-----:R-:W-:Y:S02]  /*89d0*/  @P2 IMAD.MOV.U32 R2, RZ, RZ, R14 ;  /* 0x000000ffff022224 */ /* 0x001fe400078e000e */
[----:B------:R-:W-:Y:S02]  /*89e0*/  @P2 IMAD.MOV.U32 R3, RZ, RZ, R15 ;  /* 0x000000ffff032224 */ /* 0x000fe400078e000f */
[----:B-1----:R-:W-:-:S03]  /*89f0*/  FMUL R7, R50, R8 ;  /* 0x0000000832077220 */ /* 0x002fc60000400000 */
[----:B------:R0:W-:Y:S01]  /*8a00*/  @P2 STG.E desc[UR14][R2.64+0xa0], R9 ;  /* 0x0000a00902002986 */ /* 0x0001e2000c10190e */
[----:B------:R-:W-:Y:S02]  /*8a10*/  ISETP.GT.AND P2, PT, R0, 0x30, P0 ;  /* 0x000000300000780c */ /* 0x000fe40000744270 */
        /* <DEDUP_REMOVED lines=114> */
[-C--:B------:R-:W-:Y:S01]  /*9140*/  FMUL R7, R82, R8.reuse ;  /* 0x0000000852077220 */ /* 0x080fe20000400000 */
[----:B------:R-:W-:Y:S02]  /*9150*/  @P6 IMAD.MOV.U32 R3, RZ, RZ, R15 ;  /* 0x000000ffff036224 */ /* 0x000fe400078e000f */
[----:B------:R-:W-:Y:S02]  /*9160*/  FMUL R8, R87, R8 ;  /* 0x0000000857087220 */ /* 0x000fe40000400000 */
[----:B------:R-:W-:Y:S01]  /*9170*/  F2FP.TF32.F32.PACK_B R7, R7 ;  /* 0x00000007ff07723e */ /* 0x000fe200024050ff */
[----:B------:R0:W-:Y:S01]  /*9180*/  @P6 STG.E desc[UR14][R2.64+0x184], R75 ;  /* 0x0001844b02006986 */ /* 0x0001e2000c10190e */
[----:B------:R-:W-:-:S03]  /*9190*/  ISETP.GT.AND P6, PT, R0, 0x70, P1 ;  /* 0x000000700000780c */ /* 0x000fc60000fc4270 */
[----:B------:R-:W-:Y:S01]  /*91a0*/  @P2 STG.E desc[UR14][R10.64+0x1a0], R9 ;  /* 0x0001a0090a002986 */ /* 0x000fe2000c10190e */
[----:B------:R-:W-:-:S03]  /*91b0*/  ISETP.GT.AND P2, PT, R0, 0x71, P1 ;  /* 0x000000710000780c */ /* 0x000fc60000f44270 */
[----:B------:R-:W-:Y:S01]  /*91c0*/  @P5 STG.E desc[UR14][R10.64+0x1a4], R77 ;  /* 0x0001a44d0a005986 */ /* 0x000fe2000c10190e */
[----:B------:R-:W-:Y:S01]  /*91d0*/  ISETP.GT.AND P5, PT, R0, 0x70, P0 ;  /* 0x000000700000780c */ /* 0x000fe200007a4270 */
[----:B0-----:R-:W-:Y:S02]  /*91e0*/  @P3 IMAD.MOV.U32 R2, RZ, RZ, R14 ;  /* 0x000000ffff023224 */ /* 0x001fe400078e000e */
[----:B------:R-:W-:-:S05]  /*91f0*/  @P3 IMAD.MOV.U32 R3, RZ, RZ, R15 ;  /* 0x000000ffff033224 */ /* 0x000fca00078e000f */
[----:B------:R0:W-:Y:S01]  /*9200*/  @P3 STG.E desc[UR14][R2.64+0x1a0], R13 ;  /* 0x0001a00d02003986 */ /* 0x0001e2000c10190e */
[C---:B------:R-:W-:Y:S02]  /*9210*/  ISETP.GT.AND P3, PT, R0.reuse, 0x78, P1 ;  /* 0x000000780000780c */ /* 0x040fe40000f64270 */
[----:B------:R-:W-:Y:S01]  /*9220*/  ISETP.GT.AND P1, PT, R0, 0x79, P1 ;  /* 0x000000790000780c */ /* 0x000fe20000f24270 */
[----:B0-----:R-:W-:Y:S02]  /*9230*/  @P4 IMAD.MOV.U32 R2, RZ, RZ, R14 ;  /* 0x000000ffff024224 */ /* 0x001fe400078e000e */
[----:B------:R-:W-:-:S05]  /*9240*/  @P4 IMAD.MOV.U32 R3, RZ, RZ, R15 ;  /* 0x000000ffff034224 */ /* 0x000fca00078e000f */
[----:B------:R0:W-:Y:S01]  /*9250*/  @P4 STG.E desc[UR14][R2.64+0x1a4], R79 ;  /* 0x0001a44f02004986 */ /* 0x0001e2000c10190e */
[----:B------:R-:W-:-:S03]  /*9260*/  ISETP.GT.AND P4, PT, R0, 0x71, P0 ;  /* 0x000000710000780c */ /* 0x000fc60000784270 */
[----:B------:R-:W-:Y:S01]  /*9270*/  @P6 STG.E desc[UR14][R10.64+0x1c0], R5 ;  /* 0x0001c0050a006986 */ /* 0x000fe2000c10190e */
[C---:B------:R-:W-:Y:S02]  /*9280*/  ISETP.GT.AND P6, PT, R0.reuse, 0x78, P0 ;  /* 0x000000780000780c */ /* 0x040fe400007c4270 */
[----:B------:R-:W-:Y:S01]  /*9290*/  ISETP.GT.AND P0, PT, R0, 0x79, P0 ;  /* 0x000000790000780c */ /* 0x000fe20000704270 */
[----:B------:R-:W-:Y:S01]  /*92a0*/  @P2 STG.E desc[UR14][R10.64+0x1c4], R81 ;  /* 0x0001c4510a002986 */ /* 0x000fe2000c10190e */
[----:B0-----:R-:W-:Y:S02]  /*92b0*/  @P5 IMAD.MOV.U32 R2, RZ, RZ, R14 ;  /* 0x000000ffff025224 */ /* 0x001fe400078e000e */
[----:B------:R-:W-:-:S05]  /*92c0*/  @P5 IMAD.MOV.U32 R3, RZ, RZ, R15 ;  /* 0x000000ffff035224 */ /* 0x000fca00078e000f */
[----:B------:R0:W-:Y:S02]  /*92d0*/  @P5 STG.E desc[UR14][R2.64+0x1c0], R7 ;  /* 0x0001c00702005986 */ /* 0x0001e4000c10190e */
[----:B0-----:R-:W-:Y:S02]  /*92e0*/  @P4 IMAD.MOV.U32 R2, RZ, RZ, R14 ;  /* 0x000000ffff024224 */ /* 0x001fe400078e000e */
[----:B------:R-:W-:-:S05]  /*92f0*/  @P4 IMAD.MOV.U32 R3, RZ, RZ, R15 ;  /* 0x000000ffff034224 */ /* 0x000fca00078e000f */
[----:B------:R0:W-:Y:S04]  /*9300*/  @P4 STG.E desc[UR14][R2.64+0x1c4], R83 ;  /* 0x0001c45302004986 */ /* 0x0001e8000c10190e */
[----:B------:R1:W-:Y:S04]  /*9310*/  @P3 STG.E desc[UR14][R10.64+0x1e0], R17 ;  /* 0x0001e0110a003986 */ /* 0x0003e8000c10190e */
[----:B------:R1:W-:Y:S01]  /*9320*/  @P1 STG.E desc[UR14][R10.64+0x1e4], R85 ;  /* 0x0001e4550a001986 */ /* 0x0003e2000c10190e */
[----:B0-----:R-:W-:Y:S02]  /*9330*/  @P6 IMAD.MOV.U32 R2, RZ, RZ, R14 ;  /* 0x000000ffff026224 */ /* 0x001fe400078e000e */
[----:B------:R-:W-:-:S05]  /*9340*/  @P6 IMAD.MOV.U32 R3, RZ, RZ, R15 ;  /* 0x000000ffff036224 */ /* 0x000fca00078e000f */
[----:B------:R1:W-:Y:S01]  /*9350*/  @P6 STG.E desc[UR14][R2.64+0x1e0], R19 ;  /* 0x0001e01302006986 */ /* 0x0003e2000c10190e */
[----:B------:R-:W-:Y:S05]  /*9360*/  @!P0 EXIT ;  /* 0x000000000000894d */ /* 0x000fea0003800000 */
[----:B-1----:R-:W-:-:S05]  /*9370*/  F2FP.TF32.F32.PACK_B R3, R8 ;  /* 0x00000008ff03723e */ /* 0x002fca00024050ff */
[----:B------:R-:W-:Y:S01]  /*9380*/  STG.E desc[UR14][R14.64+0x1e4], R3 ;  /* 0x0001e4030e007986 */ /* 0x000fe2000c10190e */
[----:B------:R-:W-:Y:S05]  /*9390*/  EXIT ;  /* 0x000000000000794d */ /* 0x000fea0003800000 */
.L_x_9:
[----:B------:R-:W-:-:S13]  /*93a0*/  ISETP.NE.AND P0, PT, R4, RZ, PT ;  /* 0x000000ff0400720c */ /* 0x000fda0003f05270 */
[----:B------:R-:W-:Y:S05]  /*93b0*/  @P0 EXIT ;  /* 0x000000000000094d */ /* 0x000fea0003800000 */
[----:B------:R-:W-:-:S13]  /*93c0*/  ELECT P0, URZ, PT ;  /* 0x00000000003f782f */ /* 0x000fda0003800000 */
[----:B------:R-:W-:Y:S05]  /*93d0*/  @!P0 BRA `(.L_x_272) ;  /* 0x00000040009c8947 */ /* 0x000fea0003800000 */
[----:B------:R-:W-:Y:S02]  /*93e0*/  ISETP.GE.AND P0, PT, R2, 0x1, PT ;  /* 0x000000010200780c */ /* 0x000fe40003f06270 */
[----:B------:R-:W-:-:S04]  /*93f0*/  SHF.R.S32.HI R5, RZ, 0x1f, R6 ;  /* 0x0000001fff057819 */ /* 0x000fc80000011406 */
[----:B------:R-:W-:-:S07]  /*9400*/  LEA.HI R5, R5, R6, RZ, 0x7 ;  /* 0x0000000605057211 */ /* 0x000fce00078f38ff */
[----:B------:R-:W-:Y:S05]  /*9410*/  @!P0 BRA `(.L_x_272) ;  /* 0x00000040008c8947 */ /* 0x000fea0003800000 */
[----:B-1---5:R-:W1:Y:S01]  /*9420*/  S2R R9, SR_CTAID.X ;  /* 0x0000000000097919 */ /* 0x022e620000002500 */
[----:B------:R-:W-:Y:S01]  /*9430*/  LOP3.LUT R5, R5, 0xffffff80, RZ, 0xc0, !PT ;  /* 0xffffff8005057812 */ /* 0x000fe200078ec0ff */
[----:B------:R-:W-:Y:S01]  /*9440*/  IMAD R4, R10, R11, RZ ;  /* 0x0000000b0a047224 */ /* 0x000fe200078e02ff */
[----:B------:R-:W-:Y:S01]  /*9450*/  LOP3.LUT P0, RZ, R6, 0x1f, RZ, 0xc0, !PT ;  /* 0x0000001f06ff7812 */ /* 0x000fe2000780c0ff */
[----:B------:R-:W2:Y:S01]  /*9460*/  S2R R12, SR_CTAID.Y ;  /* 0x00000000000c7919 */ /* 0x000ea20000002600 */
[----:B------:R-:W-:Y:S01]  /*9470*/  LOP3.LUT R64, R0, 0x2, RZ, 0xfc, !PT ;  /* 0x0000000200407812 */ /* 0x000fe200078efcff */
[----:B------:R-:W-:Y:S02]  /*9480*/  IMAD.IADD R5, R6, 0x1, -R5 ;  /* 0x0000000106057824 */ /* 0x000fe400078e0a05 */
[----:B------:R-:W-:Y:S02]  /*9490*/  IMAD.MOV.U32 R6, RZ, RZ, 0x1 ;  /* 0x00000001ff067424 */ /* 0x000fe400078e00ff */
[----:B------:R-:W-:Y:S01]  /*94a0*/  IMAD.MOV.U32 R7, RZ, RZ, RZ ;  /* 0x000000ffff077224 */ /* 0x000fe200078e00ff */
[----:B------:R-:W-:Y:S01]  /*94b0*/  ISETP.NE.AND P1, PT, R5, RZ, PT ;  /* 0x000000ff0500720c */ /* 0x000fe20003f25270 */
[----:B------:R-:W-:Y:S01]  /*94c0*/  IMAD R4, R3, R4, 0x1 ;  /* 0x0000000103047424 */ /* 0x000fe200078e0204 */
[----:B------:R-:W-:Y:S01]  /*94d0*/  ISETP.NE.OR P0, PT, R5, RZ, !P0 ;  /* 0x000000ff0500720c */ /* 0x000fe20004705670 */
[----:B------:R-:W-:-:S02]  /*94e0*/  IMAD.MOV.U32 R5, RZ, RZ, RZ ;  /* 0x000000ffff057224 */ /* 0x000fc400078e00ff */
[----:B-1----:R-:W-:Y:S01]  /*94f0*/  IMAD.SHL.U32 R14, R9, 0x80, RZ ;  /* 0x00000080090e7824 */ /* 0x002fe200078e00ff */
[----:B0-----:R-:W-:Y:S01]  /*9500*/  CS2R R8, SRZ ;  /* 0x0000000000087805 */ /* 0x001fe2000001ff00 */
[----:B--2---:R-:W-:Y:S02]  /*9510*/  IMAD.SHL.U32 R15, R12, 0x80, RZ ;  /* 0x000000800c0f7824 */ /* 0x004fe400078e00ff */
[C---:B------:R-:W-:Y:S02]  /*9520*/  VIADD R34, R14.reuse, 0x8 ;  /* 0x000000080e227836 */ /* 0x040fe40000000000 */
[C---:B------:R-:W-:Y:S02]  /*9530*/  VIADD R35, R14.reuse, 0x10 ;  /* 0x000000100e237836 */ /* 0x040fe40000000000 */
[C---:B------:R-:W-:Y:S02]  /*9540*/  VIADD R36, R14.reuse, 0x18 ;  /* 0x000000180e247836 */ /* 0x040fe40000000000 */
[----:B------:R-:W-:-:S02]  /*9550*/  VIADD R37, R14, 0x20 ;  /* 0x000000200e257836 */ /* 0x000fc40000000000 */
[C---:B------:R-:W-:Y:S02]  /*9560*/  VIADD R38, R14.reuse, 0x28 ;  /* 0x000000280e267836 */ /* 0x040fe40000000000 */
[C---:B------:R-:W-:Y:S02]  /*9570*/  VIADD R39, R14.reuse, 0x30 ;  /* 0x000000300e277836 */ /* 0x040fe40000000000 */
        /* <DEDUP_REMOVED lines=8> */
[----:B------:R-:W-:Y:S02]  /*9600*/  VIADD R48, R14, 0x78 ;  /* 0x000000780e307836 */ /* 0x000fe40000000000 */
        /* <DEDUP_REMOVED lines=14> */
[----:B------:R-:W-:-:S07]  /*96f0*/  VIADD R63, R15, 0x78 ;  /* 0x000000780f3f7836 */ /* 0x000fce0000000000 */
.L_x_276:
[----:B------:R-:W0:Y:S01]  /*9700*/  S2R R11, SR_CgaCtaId ;  /* 0x00000000000b7919 */ /* 0x000e220000008800 */
[----:B------:R-:W-:-:S04]  /*9710*/  MOV R10, 0x400 ;  /* 0x00000400000a7802 */ /* 0x000fc80000000f00 */
[----:B0-----:R-:W-:Y:S02]  /*9720*/  LEA R12, R11, R10, 0x18 ;  /* 0x0000000a0b0c7211 */ /* 0x001fe400078ec0ff */
[----:B------:R-:W-:-:S03]  /*9730*/  SHF.L.U32 R10, R6, 0x1f, RZ ;  /* 0x0000001f060a7819 */ /* 0x000fc600000006ff */
[----:B------:R-:W-:-:S07]  /*9740*/  IMAD R11, R5, 0x8, R12 ;  /* 0x00000008050b7824 */ /* 0x000fce00078e020c */
.L_x_273:
[----:B0-----:R0:W1:Y:S02]  /*9750*/  SYNCS.PHASECHK.TRANS64.TRYWAIT P2, [R11+URZ+0x30018], R10 ;  /* 0x0300180a0b0075a7 */ /* 0x001064000804017f */
[----:B-1----:R-:W-:Y:S05]  /*9760*/  @!P2 NANOSLEEP.SYNCS 0x989680 ;  /* 0x009896800000a95d */ /* 0x002fea0003900000 */
[----:B------:R-:W1:Y:S02]  /*9770*/  @!P2 SYNCS.PHASECHK.TRANS64 P2, [R11+URZ+0x30018], R10 ;  /* 0x0300180a0b00a5a7 */ /* 0x000e64000804007f */
[----:B-1----:R-:W-:Y:S05]  /*9780*/  @!P2 BRA `(.L_x_273) ;  /* 0xfffffffc00f0a947 */ /* 0x002fea000383ffff */
[----:B0-----:R-:W0:Y:S02]  /*9790*/  @!P1 LDC R10, c[0x0][0x500] ;  /* 0x00014000ff0a9b82 */ /* 0x001e240000000800 */
[----:B0-----:R0:W-:Y:S02]  /*97a0*/  @!P1 SYNCS.ARRIVE.TRANS64 RZ, [R11+URZ+0x30000], R10 ;  /* 0x0300000a0bff99a7 */ /* 0x0011e4000800003f */
[----:B0-----:R-:W-:-:S04]  /*97b0*/  PRMT R10, R64, 0x9910, RZ ;  /* 0x00009910400a7816 */ /* 0x001fc800000000ff */
[----:B------:R-:W-:-:S13]  /*97c0*/  ISETP.NE.AND P2, PT, R10, 0x2, PT ;  /* 0x000000020a00780c */ /* 0x000fda0003f45270 */
[----:B------:R-:W-:Y:S05]  /*97d0*/  @P2 BRA `(.L_x_274) ;  /* 0x0000000000042947 */ /* 0x000fea0003800000 */
[----:B------:R-:W-:Y:S01]  /*97e0*/  BPT.TRAP 0x1 ;  /* 0x000000040000795c */ /* 0x000fe20000300000 */
.L_x_274:
[----:B------:R-:W-:Y:S05]  /*97f0*/  @P0 BRA `(.L_x_275) ;  /* 0x0000000000040947 */ /* 0x000fea0003800000 */
[----:B------:R-:W-:Y:S01]  /*9800*/  BPT.TRAP 0x1 ;  /* 0x000000040000795c */ /* 0x000fe20000300000 */
.L_x_275:
[----:B------:R-:W-:Y:S01]  /*9810*/  R2UR UR12, R12 ;  /* 0x000000000c0c72ca */ /* 0x000fe200000e0000 */
[----:B------:R-:W-:Y:S01]  /*9820*/  ULDC UR22, c[0x0][0x380] ;  /* 0x0000e00000167ab9 */ /* 0x000fe20000000800 */
[----:B------:R-:W-:Y:S01]  /*9830*/  R2UR UR9, R11 ;  /* 0x000000000b0972ca */ /* 0x000fe200000e0000 */
[----:B------:R-:W0:Y:S01]  /*9840*/  LDC.64 R12, c[0x0][0x3d8] ;  /* 0x0000f600ff0c7b82 */ /* 0x000e220000000a00 */
[----:B------:R-:W-:Y:S01]  /*9850*/  R2UR UR8, R5 ;  /* 0x00000000050872ca */ /* 0x000fe200000e0000 */
[----:B------:R-:W-:Y:S01]  /*9860*/  UISETP.NE.AND UP0, UPT, UR22, 0x1, UPT ;  /* 0x000000011600788c */ /* 0x000fe2000bf05270 */
[----:B------:R-:W-:Y:S01]  /*9870*/  R2UR UR13, R14 ;  /* 0x000000000e0d72ca */ /* 0x000fe200000e0000 */
[----:B------:R-:W-:Y:S01]  /*9880*/  ULDC UR23, c[0x0][0x38c] ;  /* 0x0000e30000177ab9 */ /* 0x000fe20000000800 */
[----:B------:R-:W-:Y:S01]  /*9890*/  R2UR UR33, R34 ;  /* 0x00000000222172ca */ /* 0x000fe200000e0000 */
[----:B------:R-:W-:Y:S01]  /*98a0*/  UISETP.NE.AND UP1, UPT, UR23, 0x1, UPT ;  /* 0x000000011700788c */ /* 0x000fe2000bf25270 */
[----:B------:R-:W-:Y:S01]  /*98b0*/  R2UR UR48, R14 ;  /* 0x000000000e3072ca */ /* 0x000fe200000e0000 */
[----:B------:R-:W0:Y:S01]  /*98c0*/  LDC.64 R10, c[0x0][0x3b8] ;  /* 0x0000ee00ff0a7b82 */ /* 0x000e220000000a00 */
[----:B------:R-:W-:Y:S01]  /*98d0*/  R2UR UR10, R9 ;  /* 0x00000000090a72ca */ /* 0x000fe200000e0000 */
[----:B------:R-:W-:Y:S01]  /*98e0*/  ULDC.64 UR24, c[0x0][0x198] ;  /* 0x0000660000187ab9 */ /* 0x000fe20000000a00 */
[----:B------:R-:W-:Y:S01]  /*98f0*/  R2UR UR61, R35 ;  /* 0x00000000233d72ca */ /* 0x000fe200000e0000 */
[----:B------:R-:W-:Y:S01]  /*9900*/  UIADD3 UR14, UP2, UR24, 0xf0, URZ ;  /* 0x000000f0180e7890 */ /* 0x000fe2000ff5e03f */
[----:B------:R-:W-:Y:S01]  /*9910*/  R2UR UR18, R36 ;  /* 0x00000000241272ca */ /* 0x000fe200000e0000 */
[----:B------:R-:W-:Y:S01]  /*9920*/  ULEA UR8, UR8, UR12, 0xf ;  /* 0x0000000c08087291 */ /* 0x000fe2000f8e783f */
[----:B------:R-:W-:Y:S01]  /*9930*/  R2UR UR17, R37 ;  /* 0x00000000251172ca */ /* 0x000fe200000e0000 */
[----:B------:R-:W-:Y:S01]  /*9940*/  UMOV UR11, UR13 ;  /* 0x0000000d000b7c82 */ /* 0x000fe20008000000 */
[----:B------:R-:W-:Y:S01]  /*9950*/  @UP0 ULDC UR12, c[0x0][0x384] ;  /* 0x0000e100000c0ab9 */ /* 0x000fe20000000800 */
[----:B------:R-:W-:Y:S01]  /*9960*/  @UP0 ULDC UR20, c[0x0][0x388] ;  /* 0x0000e20000140ab9 */ /* 0x000fe20000000800 */
[----:B------:R-:W-:Y:S01]  /*9970*/  UIMAD.WIDE.U32 UR12, UR13, UR12, URZ ;  /* 0x0000000c0d0c72a5 */ /* 0x000fe2000f8e003f */
[----:B------:R-:W-:Y:S01]  /*9980*/  R2UR UR60, R38 ;  /* 0x00000000263c72ca */ /* 0x000fe200000e0000 */
[----:B------:R-:W-:Y:S01]  /*9990*/  @UP1 ULDC.64 UR40, c[0x0][0x390] ;  /* 0x0000e40000281ab9 */ /* 0x000fe20000000a00 */
[----:B------:R-:W-:Y:S01]  /*99a0*/  @UP0 ULDC UR32, c[0x0][0x384] ;  /* 0x0000e10000200ab9 */ /* 0x000fe20000000800 */
[----:B------:R-:W-:Y:S01]  /*99b0*/  @UP0 USHF.R.U32.HI UR11, URZ, UR20, UR13 ;  /* 0x000000143f0b0299 */ /* 0x000fe2000801160d */
[----:B------:R-:W-:Y:S01]  /*99c0*/  R2UR UR59, R39 ;  /* 0x00000000273b72ca */ /* 0x000fe200000e0000 */
[----:B------:R-:W-:Y:S01]  /*99d0*/  UMOV UR16, UR33 ;  /* 0x0000002100107c82 */ /* 0x000fe20008000000 */
[----:B------:R-:W-:Y:S01]  /*99e0*/  UIMAD.WIDE.U32 UR32, UR33, UR32, URZ ;  /* 0x00000020212072a5 */ /* 0x000fe2000f8e003f */
[----:B------:R-:W-:Y:S01]  /*99f0*/  VIADD R4, R4, 0xffffffff ;  /* 0xffffffff04047836 */ /* 0x000fe20000000000 */
[----:B------:R-:W-:Y:S01]  /*9a00*/  UIMAD.WIDE.U32 UR46, UR11, UR40, URZ ;  /* 0x000000280b2e72a5 */ /* 0x000fe2000f8e003f */
[----:B------:R-:W-:Y:S01]  /*9a10*/  VIADD R5, R5, 0x1 ;  /* 0x0000000105057836 */ /* 0x000fe20000000000 */
[----:B------:R-:W-:Y:S01]  /*9a20*/  UMOV UR13, UR11 ;  /* 0x0000000b000d7c82 */ /* 0x000fe20008000000 */
[----:B------:R-:W-:Y:S01]  /*9a30*/  UIADD3 UR12, -UR11, URZ, URZ ;  /* 0x0000003f0b0c7290 */ /* 0x000fe2000fffe13f */
[----:B0-----:R-:W-:Y:S01]  /*9a40*/  IMAD R10, R7, R10, R12 ;  /* 0x0000000a070a7224 */ /* 0x001fe200078e020c */
[----:B------:R-:W-:Y:S01]  /*9a50*/  @UP1 USHF.R.U32.HI UR13, URZ, UR41, UR47 ;  /* 0x000000293f0d1299 */ /* 0x000fe2000801162f */
[----:B------:R-:W-:Y:S01]  /*9a60*/  IMAD R11, R8, R11, R13 ;  /* 0x0000000b080b7224 */ /* 0x000fe200078e020d */
[----:B------:R-:W-:Y:S01]  /*9a70*/  UIMAD UR12, UR22, UR12, UR48 ;  /* 0x0000000c160c72a4 */ /* 0x000fe2000f8e0230 */
[----:B------:R-:W-:Y:S01]  /*9a80*/  R2UR UR46, R36 ;  /* 0x00000000242e72ca */ /* 0x000fe200000e0000 */
[----:B------:R-:W-:Y:S01]  /*9a90*/  UIADD3 UR41, -UR13, URZ, URZ ;  /* 0x0000003f0d297290 */ /* 0x000fe2000fffe13f */
[----:B------:R-:W-:Y:S01]  /*9aa0*/  ISETP.GT.AND P5, PT, R4, 0x1, PT ;  /* 0x000000010400780c */ /* 0x000fe20003fa4270 */
[----:B------:R-:W-:Y:S01]  /*9ab0*/  ULDC.64 UR6, c[0x0][0x3b0] ;  /* 0x0000ec0000067ab9 */ /* 0x000fe20000000a00 */
[----:B------:R-:W-:Y:S01]  /*9ac0*/  PRMT R10, R10, 0x40, R11 ;  /* 0x000000400a0a7816 */ /* 0x000fe2000000000b */
[----:B------:R-:W-:Y:S01]  /*9ad0*/  UIMAD UR41, UR23, UR41, UR11 ;  /* 0x00000029172972a4 */ /* 0x000fe2000f8e020b */
[C---:B------:R-:W-:Y:S01]  /*9ae0*/  ISETP.NE.AND P4, PT, R5.reuse, 0x3, PT ;  /* 0x000000030500780c */ /* 0x040fe20003f85270 */
[----:B------:R-:W-:Y:S01]  /*9af0*/  ULDC.64 UR4, c[0x0][0x3d0] ;  /* 0x0000f40000047ab9 */ /* 0x000fe20000000a00 */
[----:B------:R-:W-:Y:S01]  /*9b00*/  R2UR UR40, R10 ;  /* 0x000000000a2872ca */ /* 0x000fe200000e0000 */
[----:B------:R-:W-:Y:S01]  /*9b10*/  @UP0 ULDC UR30, c[0x0][0x388] ;  /* 0x0000e200001e0ab9 */ /* 0x000fe20000000800 */
[----:B------:R-:W-:Y:S01]  /*9b20*/  UIMAD UR11, UR12, UR6, UR4 ;  /* 0x000000060c0b72a4 */ /* 0x000fe2000f8e0204 */
[----:B------:R-:W-:Y:S01]  /*9b30*/  SEL R5, R5, RZ, P4 ;  /* 0x000000ff05057207 */ /* 0x000fe20002000000 */
[----:B------:R-:W-:-:S02]  /*9b40*/  @UP0 USHF.R.U32.HI UR16, URZ, UR30, UR33 ;  /* 0x0000001e3f100299 */ /* 0x000fc40008011621 */
[----:B------:R-:W-:Y:S02]  /*9b50*/  UIADD3 UR9, UR9, 0x30000, URZ ;  /* 0x0003000009097890 */ /* 0x000fe4000fffe03f */
[----:B------:R-:W-:Y:S02]  /*9b60*/  USHF.L.U32 UR10, UR10, 0x6, URZ ;  /* 0x000000060a0a7899 */ /* 0x000fe4000800063f */
[----:B------:R-:W-:Y:S02]  /*9b70*/  UIADD3.X UR15, URZ, UR25, URZ, UP2, !UPT ;  /* 0x000000193f0f7290 */ /* 0x000fe400097fe43f */
[----:B------:R-:W-:Y:S02]  /*9b80*/  UIMAD UR12, UR41, UR7, UR5 ;  /* 0x00000007290c72a4 */ /* 0x000fe4000f8e0205 */
[----:B------:R-:W-:Y:S01]  /*9b90*/  UPRMT UR30, UR40, 0x5410, URZ ;  /* 0x00005410281e7896 */ /* 0x000fe2000800003f */
[----:B------:R-:W-:Y:S01]  /*9ba0*/  @UP1 ULDC.64 UR24, c[0x0][0x390] ;  /* 0x0000e40000181ab9 */ /* 0x000fe20000000a00 */
[----:B------:R-:W-:Y:S01]  /*9bb0*/  @UP0 ULDC UR54, c[0x0][0x384] ;  /* 0x0000e10000360ab9 */ /* 0x000fe20000000800 */
[----:B------:R-:W-:Y:S01]  /*9bc0*/  UIMAD.WIDE.U32 UR32, UR16, UR24, URZ ;  /* 0x00000018102072a5 */ /* 0x000fe2000f8e003f */
[----:B------:R-:W-:Y:S01]  /*9bd0*/  UMOV UR31, UR61 ;  /* 0x0000003d001f7c82 */ /* 0x000fe20008000000 */
[----:B------:R-:W-:Y:S01]  /*9be0*/  @UP0 ULDC UR43, c[0x0][0x384] ;  /* 0x0000e100002b0ab9 */ /* 0x000fe20000000800 */
[----:B------:R-:W-:-:S03]  /*9bf0*/  @UP0 ULDC UR35, c[0x0][0x384] ;  /* 0x0000e10000230ab9 */ /* 0x000fc60000000800 */
[----:B------:R0:W-:Y:S01]  /*9c00*/  UTMALDG.4D.IM2COL [UR8], [UR14], UR30 ;  /* 0x000000080e0073b4 */ /* 0x0001e2000805801e */
[----:B------:R-:W-:Y:S01]  /*9c10*/  UMOV UR27, UR18 ;  /* 0x00000012001b7c82 */ /* 0x000fe20008000000 */
[----:B------:R-:W-:Y:S01]  /*9c20*/  @UP0 ULDC UR51, c[0x0][0x388] ;  /* 0x0000e20000330ab9 */ /* 0x000fe20000000800 */
[----:B------:R-:W-:Y:S01]  /*9c30*/  @UP0 ULDC UR26, c[0x0][0x384] ;  /* 0x0000e100001a0ab9 */ /* 0x000fe20000000800 */
[----:B------:R-:W-:Y:S01]  /*9c40*/  UMOV UR18, UR17 ;  /* 0x0000001100127c82 */ /* 0x000fe20008000000 */
[----:B------:R-:W-:Y:S01]  /*9c50*/  UMOV UR19, UR60 ;  /* 0x0000003c00137c82 */ /* 0x000fe20008000000 */
[----:B------:R-:W-:Y:S01]  /*9c60*/  @UP0 ULDC UR52, c[0x0][0x384] ;  /* 0x0000e10000340ab9 */ /* 0x000fe20000000800 */
[----:B------:R-:W-:Y:S01]  /*9c70*/  UMOV UR17, UR59 ;  /* 0x0000003b00117c82 */ /* 0x000fe20008000000 */
[----:B------:R-:W-:Y:S01]  /*9c80*/  UIADD3 UR56, UR8, 0x800, URZ ;  /* 0x0000080008387890 */ /* 0x000fe2000fffe03f */
[----:B------:R-:W-:Y:S01]  /*9c90*/  @UP0 ULDC UR42, c[0x0][0x388] ;  /* 0x0000e200002a0ab9 */ /* 0x000fe20000000800 */
[----:B------:R-:W-:Y:S01]  /*9ca0*/  UMOV UR57, UR9 ;  /* 0x0000000900397c82 */ /* 0x000fe20008000000 */
[----:B------:R-:W-:Y:S01]  /*9cb0*/  UMOV UR58, UR10 ;  /* 0x0000000a003a7c82 */ /* 0x000fe20008000000 */
[----:B------:R-:W-:Y:S01]  /*9cc0*/  @UP1 ULDC.64 UR44, c[0x0][0x390] ;  /* 0x0000e400002c1ab9 */ /* 0x000fe20000000a00 */
[----:B------:R-:W-:Y:S01]  /*9cd0*/  @UP0 ULDC UR53, c[0x0][0x388] ;  /* 0x0000e20000350ab9 */ /* 0x000fe20000000800 */
[----:B------:R-:W-:Y:S01]  /*9ce0*/  @UP0 ULDC UR34, c[0x0][0x388] ;  /* 0x0000e20000220ab9 */ /* 0x000fe20000000800 */
[----:B------:R-:W-:Y:S01]  /*9cf0*/  @UP0 ULDC UR55, c[0x0][0x388] ;  /* 0x0000e20000370ab9 */ /* 0x000fe20000000800 */
[----:B------:R-:W-:Y:S01]  /*9d00*/  @UP1 ULDC.64 UR20, c[0x0][0x390] ;  /* 0x0000e40000141ab9 */ /* 0x000fe20000000a00 */
[----:B------:R-:W-:Y:S01]  /*9d10*/  @UP1 ULDC.64 UR36, c[0x0][0x390] ;  /* 0x0000e40000241ab9 */ /* 0x000fe20000000a00 */
[----:B------:R-:W-:Y:S01]  /*9d20*/  UIADD3 UR48, UR8, 0x1000, URZ ;  /* 0x0000100008307890 */ /* 0x000fe2000fffe03f */
[----:B------:R-:W-:Y:S01]  /*9d30*/  @UP1 ULDC.64 UR28, c[0x0][0x390] ;  /* 0x0000e400001c1ab9 */ /* 0x000fe20000000a00 */
[----:B------:R-:W-:Y:S01]  /*9d40*/  UMOV UR49, UR9 ;  /* 0x0000000900317c82 */ /* 0x000fe20008000000 */
[----:B------:R-:W-:Y:S01]  /*9d50*/  UMOV UR50, UR10 ;  /* 0x0000000a00327c82 */ /* 0x000fe20008000000 */
[----:B0-----:R-:W-:Y:S01]  /*9d60*/  UIMAD.WIDE.U32 UR12, UR61, UR54, URZ ;  /* 0x000000363d0c72a5 */ /* 0x001fe2000f8e003f */
[----:B------:R-:W-:-:S02]  /*9d70*/  @UP1 ULDC.64 UR38, c[0x0][0x390] ;  /* 0x0000e40000261ab9 */ /* 0x000fc40000000a00 */
[----:B------:R-:W-:Y:S01]  /*9d80*/  UMOV UR61, UR16 ;  /* 0x00000010003d7c82 */ /* 0x000fe20008000000 */
[----:B------:R-:W-:Y:S02]  /*9d90*/  @UP1 USHF.R.U32.HI UR61, URZ, UR25, UR33 ;  /* 0x000000193f3d1299 */ /* 0x000fe40008011621 */
[----:B------:R-:W-:Y:S01]  /*9da0*/  UIMAD.WIDE.U32 UR24, UR46, UR43, URZ ;  /* 0x0000002b2e1872a5 */ /* 0x000fe2000f8e003f */
[----:B------:R-:W-:Y:S01]  /*9db0*/  R2UR UR46, R37 ;  /* 0x00000000252e72ca */ /* 0x000fe200000e0000 */
[----:B------:R-:W-:Y:S01]  /*9dc0*/  @UP0 UMOV UR32, UR13 ;  /* 0x0000000d00200c82 */ /* 0x000fe20008000000 */
[----:B------:R-:W-:Y:S01]  /*9dd0*/  R2UR UR43, R34 ;  /* 0x00000000222b72ca */ /* 0x000fe200000e0000 */
[----:B------:R-:W-:Y:S02]  /*9de0*/  @UP0 USHF.R.U32.HI UR31, URZ, UR42, UR32 ;  /* 0x0000002a3f1f0299 */ /* 0x000fe40008011620 */
[----:B------:R-:W-:Y:S02]  /*9df0*/  @UP0 USHF.R.U32.HI UR27, URZ, UR34, UR25 ;  /* 0x000000223f1b0299 */ /* 0x000fe40008011619 */
[----:B------:R-:W-:-:S02]  /*9e00*/  UIADD3 UR40, UR8, 0x1800, URZ ;  /* 0x0000180008287890 */ /* 0x000fc4000fffe03f */
[----:B------:R-:W-:Y:S02]  /*9e10*/  UIADD3 UR32, UR8, 0x2000, URZ ;  /* 0x0000200008207890 */ /* 0x000fe4000fffe03f */
[----:B------:R-:W-:Y:S02]  /*9e20*/  UIADD3 UR24, UR8, 0x2800, URZ ;  /* 0x0000280008187890 */ /* 0x000fe4000fffe03f */
[----:B------:R-:W-:Y:S02]  /*9e30*/  UIMAD.WIDE.U32 UR12, UR46, UR35, URZ ;  /* 0x000000232e0c72a5 */ /* 0x000fe4000f8e003f */
[----:B------:R-:W-:Y:S02]  /*9e40*/  UIMAD.WIDE.U32 UR46, UR31, UR44, URZ ;  /* 0x0000002c1f2e72a5 */ /* 0x000fe4000f8e003f */
[----:B------:R-:W-:Y:S01]  /*9e50*/  UIADD3 UR35, -UR27, URZ, URZ ;  /* 0x0000003f1b237290 */ /* 0x000fe2000fffe13f */
[----:B------:R-:W-:Y:S02]  /*9e60*/  UMOV UR41, UR9 ;  /* 0x0000000900297c82 */ /* 0x000fe40008000000 */
[----:B------:R-:W-:Y:S01]  /*9e70*/  @UP0 UMOV UR11, UR13 ;  /* 0x0000000d000b0c82 */ /* 0x000fe20008000000 */
[----:B------:R-:W-:-:S02]  /*9e80*/  UIMAD.WIDE.U32 UR12, UR60, UR26, URZ ;  /* 0x0000001a3c0c72a5 */ /* 0x000fc4000f8e003f */
[----:B------:R-:W-:Y:S01]  /*9e90*/  @UP0 USHF.R.U32.HI UR18, URZ, UR51, UR11 ;  /* 0x000000333f120299 */ /* 0x000fe2000801160b */
[----:B------:R-:W-:Y:S01]  /*9ea0*/  R2UR UR51, R36 ;  /* 0x00000000243372ca */ /* 0x000fe200000e0000 */
[----:B------:R-:W-:Y:S02]  /*9eb0*/  UIADD3 UR60, -UR61, URZ, URZ ;  /* 0x0000003f3d3c7290 */ /* 0x000fe4000fffe13f */
[----:B------:R-:W-:Y:S02]  /*9ec0*/  UIADD3 UR11, -UR16, URZ, URZ ;  /* 0x0000003f100b7290 */ /* 0x000fe4000fffe13f */
[----:B------:R-:W-:Y:S02]  /*9ed0*/  UIMAD UR60, UR23, UR60, UR16 ;  /* 0x0000003c173c72a4 */ /* 0x000fe4000f8e0210 */
[----:B------:R-:W-:Y:S01]  /*9ee0*/  UIMAD UR11, UR22, UR11, UR43 ;  /* 0x0000000b160b72a4 */ /* 0x000fe2000f8e022b */
[----:B------:R-:W-:Y:S01]  /*9ef0*/  R2UR UR43, R37 ;  /* 0x00000000252b72ca */ /* 0x000fe200000e0000 */
[----:B------:R-:W-:Y:S01]  /*9f00*/  @UP0 UMOV UR16, UR13 ;  /* 0x0000000d00100c82 */ /* 0x000fe20008000000 */
[----:B------:R-:W-:-:S02]  /*9f10*/  UIMAD.WIDE.U32 UR12, UR59, UR52, URZ ;  /* 0x000000343b0c72a5 */ /* 0x000fc4000f8e003f */
[----:B------:R-:W-:Y:S02]  /*9f20*/  UIMAD UR59, UR11, UR6, UR4 ;  /* 0x000000060b3b72a4 */ /* 0x000fe4000f8e0204 */
[----:B------:R-:W-:Y:S02]  /*9f30*/  UIMAD UR60, UR60, UR7, UR5 ;  /* 0x000000073c3c72a4 */ /* 0x000fe4000f8e0205 */
[----:B------:R-:W-:Y:S02]  /*9f40*/  @UP0 USHF.R.U32.HI UR19, URZ, UR53, UR16 ;  /* 0x000000353f130299 */ /* 0x000fe40008011610 */
[----:B------:R-:W-:Y:S02]  /*9f50*/  UIADD3 UR11, -UR31, URZ, URZ ;  /* 0x0000003f1f0b7290 */ /* 0x000fe4000fffe13f */
[----:B------:R-:W-:Y:S01]  /*9f60*/  UMOV UR53, UR31 ;  /* 0x0000001f00357c82 */ /* 0x000fe20008000000 */
[----:B------:R-:W-:Y:S02]  /*9f70*/  @UP1 USHF.R.U32.HI UR53, URZ, UR45, UR47 ;  /* 0x0000002d3f351299 */ /* 0x000fe4000801162f */
[----:B------:R0:W-:Y:S01]  /*9f80*/  UTMALDG.4D.IM2COL [UR56], [UR14], UR30 ;  /* 0x000000380e0073b4 */ /* 0x0001e2000805801e */
[----:B------:R-:W-:-:S02]  /*9f90*/  UIMAD UR35, UR22, UR35, UR51 ;  /* 0x00000023162372a4 */ /* 0x000fc4000f8e0233 */
[----:B------:R-:W-:Y:S02]  /*9fa0*/  UIADD3 UR52, -UR53, URZ, URZ ;  /* 0x0000003f35347290 */ /* 0x000fe4000fffe13f */
[----:B------:R-:W-:Y:S02]  /*9fb0*/  @UP0 USHF.R.U32.HI UR17, URZ, UR55, UR13 ;  /* 0x000000373f110299 */ /* 0x000fe4000801160d */
[----:B------:R-:W-:Y:S02]  /*9fc0*/  UIMAD UR52, UR23, UR52, UR31 ;  /* 0x00000034173472a4 */ /* 0x000fe4000f8e021f */
[----:B------:R-:W-:Y:S02]  /*9fd0*/  UIMAD.WIDE.U32 UR46, UR19, UR20, URZ ;  /* 0x00000014132e72a5 */ /* 0x000fe4000f8e003f */
[----:B------:R-:W-:Y:S02]  /*9fe0*/  UIMAD UR52, UR52, UR7, UR5 ;  /* 0x00000007343472a4 */ /* 0x000fe4000f8e0205 */
[----:B------:R-:W-:-:S02]  /*9ff0*/  UIMAD.WIDE.U32 UR12, UR27, UR36, URZ ;  /* 0x000000241b0c72a5 */ /* 0x000fc4000f8e003f */
[----:B------:R-:W-:Y:S02]  /*a000*/  UIMAD.WIDE.U32 UR54, UR18, UR28, URZ ;  /* 0x0000001c123672a5 */ /* 0x000fe4000f8e003f */
[----:B------:R-:W-:Y:S01]  /*a010*/  UIADD3 UR28, -UR18, URZ, URZ ;  /* 0x0000003f121c7290 */ /* 0x000fe2000fffe13f */
[----:B------:R-:W-:Y:S01]  /*a020*/  UMOV UR45, UR27 ;  /* 0x0000001b002d7c82 */ /* 0x000fe20008000000 */
[----:B------:R-:W-:Y:S01]  /*a030*/  @UP1 USHF.R.U32.HI UR45, URZ, UR37, UR13 ;  /* 0x000000253f2d1299 */ /* 0x000fe2000801160d */
[----:B------:R-:W-:Y:S02]  /*a040*/  @UP1 UMOV UR46, UR47 ;  /* 0x0000002f002e1c82 */ /* 0x000fe40008000000 */
[----:B------:R-:W-:Y:S01]  /*a050*/  UMOV UR37, UR18 ;  /* 0x0000001200257c82 */ /* 0x000fe20008000000 */
[----:B0-----:R-:W-:Y:S01]  /*a060*/  R2UR UR56, R35 ;  /* 0x00000000233872ca */ /* 0x001fe200000e0000 */
[----:B------:R-:W-:Y:S01]  /*a070*/  @UP1 USHF.R.U32.HI UR37, URZ, UR29, UR55 ;  /* 0x0000001d3f251299 */ /* 0x000fe20008011637 */
[----:B------:R-:W-:Y:S01]  /*a080*/  R2UR UR61, R38 ;  /* 0x00000000263d72ca */ /* 0x000fe200000e0000 */
[----:B------:R-:W-:Y:S01]  /*a090*/  UIMAD UR28, UR22, UR28, UR43 ;  /* 0x0000001c161c72a4 */ /* 0x000fe2000f8e022b */
[C---:B------:R-:W-:Y:S01]  /*a0a0*/  R2UR UR47, R41.reuse ;  /* 0x00000000292f72ca */ /* 0x040fe200000e0000 */
[----:B------:R-:W-:Y:S01]  /*a0b0*/  UMOV UR29, UR19 ;  /* 0x00000013001d7c82 */ /* 0x000fe20008000000 */
[----:B------:R-:W-:Y:S01]  /*a0c0*/  UIADD3 UR20, -UR19, URZ, URZ ;  /* 0x0000003f13147290 */ /* 0x000fe2000fffe13f */
[----:B------:R-:W-:Y:S01]  /*a0d0*/  R2UR UR58, R41 ;  /* 0x00000000293a72ca */ /* 0x000fe200000e0000 */
[----:B------:R-:W-:Y:S01]  /*a0e0*/  @UP1 USHF.R.U32.HI UR29, URZ, UR21, UR46 ;  /* 0x000000153f1d1299 */ /* 0x000fe2000801162e */
[----:B------:R-:W-:Y:S01]  /*a0f0*/  R2UR UR46, R42 ;  /* 0x000000002a2e72ca */ /* 0x000fe200000e0000 */
[----:B------:R-:W-:Y:S01]  /*a100*/  UIMAD.WIDE.U32 UR12, UR17, UR38, URZ ;  /* 0x00000026110c72a5 */ /* 0x000fe2000f8e003f */
[----:B------:R-:W-:Y:S01]  /*a110*/  R2UR UR38, R43 ;  /* 0x000000002b2672ca */ /* 0x000fe200000e0000 */
[----:B------:R-:W-:Y:S01]  /*a120*/  UIMAD UR43, UR35, UR6, UR4 ;  /* 0x00000006232b72a4 */ /* 0x000fe2000f8e0204 */
[----:B------:R-:W-:Y:S01]  /*a130*/  R2UR UR55, R44 ;  /* 0x000000002c3772ca */ /* 0x000fe200000e0000 */
[----:B------:R-:W-:Y:S01]  /*a140*/  UIMAD UR11, UR22, UR11, UR56 ;  /* 0x0000000b160b72a4 */ /* 0x000fe2000f8e0238 */
[----:B------:R-:W-:Y:S01]  /*a150*/  R2UR UR54, R45 ;  /* 0x000000002d3672ca */ /* 0x000fe200000e0000 */
[----:B------:R-:W-:Y:S01]  /*a160*/  UIADD3 UR44, -UR45, URZ, URZ ;  /* 0x0000003f2d2c7290 */ /* 0x000fe2000fffe13f */
[----:B------:R-:W-:Y:S01]  /*a170*/  R2UR UR57, R46 ;  /* 0x000000002e3972ca */ /* 0x000fe200000e0000 */
[----:B------:R-:W-:Y:S01]  /*a180*/  UIMAD UR51, UR11, UR6, UR4 ;  /* 0x000000060b3372a4 */ /* 0x000fe2000f8e0204 */
[----:B------:R-:W-:Y:S01]  /*a190*/  R2UR UR60, R47 ;  /* 0x000000002f3c72ca */ /* 0x000fe200000e0000 */
[----:B------:R-:W-:Y:S01]  /*a1a0*/  UIMAD UR35, UR28, UR6, UR4 ;  /* 0x000000061c2372a4 */ /* 0x000fe2000f8e0204 */
[----:B------:R-:W-:Y:S01]  /*a1b0*/  R2UR UR11, R40 ;  /* 0x00000000280b72ca */ /* 0x000fe200000e0000 */
[----:B------:R-:W-:Y:S01]  /*a1c0*/  UIMAD UR20, UR22, UR20, UR61 ;  /* 0x00000014161472a4 */ /* 0x000fe2000f8e023d */
[----:B------:R-:W-:Y:S01]  /*a1d0*/  R2UR UR59, R48 ;  /* 0x00000000303b72ca */ /* 0x000fe200000e0000 */
[----:B------:R-:W-:Y:S01]  /*a1e0*/  UMOV UR21, UR17 ;  /* 0x0000001100157c82 */ /* 0x000fe20008000000 */
[----:B------:R-:W-:Y:S01]  /*a1f0*/  UIADD3 UR28, -UR29, URZ, URZ ;  /* 0x0000003f1d1c7290 */ /* 0x000fe2000fffe13f */
[----:B------:R-:W-:Y:S01]  /*a200*/  MOV R10, UR47 ;  /* 0x0000002f000a7c02 */ /* 0x000fe20008000f00 */
[----:B------:R0:W-:Y:S01]  /*a210*/  UTMALDG.4D.IM2COL [UR48], [UR14], UR30 ;  /* 0x000000300e0073b4 */ /* 0x0001e2000805801e */
[----:B------:R-:W-:Y:S01]  /*a220*/  @UP1 USHF.R.U32.HI UR21, URZ, UR39, UR13 ;  /* 0x000000273f151299 */ /* 0x000fe2000801160d */
[----:B------:R-:W-:Y:S01]  /*a230*/  MOV R11, UR46 ;  /* 0x0000002e000b7c02 */ /* 0x000fe20008000f00 */
[----:B------:R-:W-:-:S02]  /*a240*/  UIMAD UR44, UR23, UR44, UR27 ;  /* 0x0000002c172c72a4 */ /* 0x000fc4000f8e021b */
[----:B------:R-:W-:Y:S02]  /*a250*/  UIADD3 UR36, -UR37, URZ, URZ ;  /* 0x0000003f25247290 */ /* 0x000fe4000fffe13f */
[----:B------:R-:W-:Y:S02]  /*a260*/  UIMAD UR27, UR20, UR6, UR4 ;  /* 0x00000006141b72a4 */ /* 0x000fe4000f8e0204 */
[----:B------:R-:W-:Y:S02]  /*a270*/  UIMAD UR28, UR23, UR28, UR19 ;  /* 0x0000001c171c72a4 */ /* 0x000fe4000f8e0213 */
[----:B------:R-:W-:Y:S02]  /*a280*/  UIADD3 UR19, -UR17, URZ, URZ ;  /* 0x0000003f11137290 */ /* 0x000fe4000fffe13f */
[----:B------:R-:W-:Y:S02]  /*a290*/  UIADD3 UR20, -UR21, URZ, URZ ;  /* 0x0000003f15147290 */ /* 0x000fe4000fffe13f */
[----:B------:R-:W-:-:S02]  /*a2a0*/  UIMAD UR36, UR23, UR36, UR18 ;  /* 0x00000024172472a4 */ /* 0x000fc4000f8e0212 */
[----:B------:R-:W-:Y:S02]  /*a2b0*/  UIMAD UR20, UR23, UR20, UR17 ;  /* 0x00000014171472a4 */ /* 0x000fe4000f8e0211 */
[----:B------:R-:W-:Y:S02]  /*a2c0*/  UIMAD UR44, UR44, UR7, UR5 ;  /* 0x000000072c2c72a4 */ /* 0x000fe4000f8e0205 */
[----:B------:R-:W-:Y:S02]  /*a2d0*/  UIMAD UR36, UR36, UR7, UR5 ;  /* 0x00000007242472a4 */ /* 0x000fe4000f8e0205 */
[----:B------:R-:W-:Y:S01]  /*a2e0*/  UIMAD UR28, UR28, UR7, UR5 ;  /* 0x000000071c1c72a4 */ /* 0x000fe2000f8e0205 */
[----:B0-----:R-:W-:Y:S01]  /*a2f0*/  R2UR UR52, R39 ;  /* 0x00000000273472ca */ /* 0x001fe200000e0000 */
[----:B------:R-:W-:Y:S01]  /*a300*/  UIADD3 UR16, UR8, 0x3000, URZ ;  /* 0x0000300008107890 */ /* 0x000fe2000fffe03f */
[----:B------:R-:W-:Y:S01]  /*a310*/  R2UR UR51, R40 ;  /* 0x00000000283372ca */ /* 0x000fe200000e0000 */
[----:B------:R-:W-:Y:S01]  /*a320*/  UIMAD UR20, UR20, UR7, UR5 ;  /* 0x00000007141472a4 */ /* 0x000fe2000f8e0205 */
[C---:B------:R-:W-:Y:S01]  /*a330*/  R2UR UR53, R14.reuse ;  /* 0x000000000e3572ca */ /* 0x040fe200000e0000 */
[----:B------:R-:W-:Y:S01]  /*a340*/  UMOV UR42, UR10 ;  /* 0x0000000a002a7c82 */ /* 0x000fe20008000000 */
[----:B------:R-:W-:Y:S01]  /*a350*/  UMOV UR33, UR9 ;  /* 0x0000000900217c82 */ /* 0x000fe20008000000 */
[----:B------:R-:W-:Y:S01]  /*a360*/  UMOV UR34, UR10 ;  /* 0x0000000a00227c82 */ /* 0x000fe20008000000 */
[----:B------:R-:W-:Y:S01]  /*a370*/  UMOV UR25, UR9 ;  /* 0x0000000900197c82 */ /* 0x000fe20008000000 */
[----:B------:R-:W-:Y:S01]  /*a380*/  UMOV UR26, UR10 ;  /* 0x0000000a001a7c82 */ /* 0x000fe20008000000 */
[----:B------:R0:W-:Y:S01]  /*a390*/  UTMALDG.4D.IM2COL [UR40], [UR14], UR30 ;  /* 0x000000280e0073b4 */ /* 0x0001e2000805801e */
[----:B------:R-:W-:Y:S01]  /*a3a0*/  UMOV UR17, UR9 ;  /* 0x0000000900117c82 */ /* 0x000fe20008000000 */
[----:B------:R-:W-:Y:S01]  /*a3b0*/  UMOV UR18, UR10 ;  /* 0x0000000a00127c82 */ /* 0x000fe20008000000 */
[----:B------:R-:W-:Y:S01]  /*a3c0*/  UIMAD UR19, UR22, UR19, UR52 ;  /* 0x00000013161372a4 */ /* 0x000fe2000f8e0234 */
[----:B------:R-:W-:Y:S01]  /*a3d0*/  R2UR UR49, R14 ;  /* 0x000000000e3172ca */ /* 0x000fe200000e0000 */
[----:B------:R-:W-:Y:S01]  /*a3e0*/  @UP0 ULDC UR12, c[0x0][0x384] ;  /* 0x0000e100000c0ab9 */ /* 0x000fe20000000800 */
[----:B------:R-:W-:Y:S01]  /*a3f0*/  UMOV UR39, UR38 ;  /* 0x0000002600277c82 */ /* 0x000fe20008000000 */
[----:B------:R-:W-:Y:S01]  /*a400*/  UIMAD UR19, UR19, UR6, UR4 ;  /* 0x00000006131372a4 */ /* 0x000fe2000f8e0204 */
[----:B------:R1:W-:Y:S01]  /*a410*/  UTMALDG.4D.IM2COL [UR32], [UR14], UR30 ;  /* 0x000000200e0073b4 */ /* 0x0003e2000805801e */
[----:B------:R-:W-:Y:S01]  /*a420*/  UMOV UR31, UR55 ;  /* 0x00000037001f7c82 */ /* 0x000fe20008000000 */
[----:B------:R-:W-:Y:S01]  /*a430*/  UMOV UR13, UR54 ;  /* 0x00000036000d7c82 */ /* 0x000fe20008000000 */
[----:B------:R-:W-:-:S02]  /*a440*/  R2UR UR50, R35 ;  /* 0x00000000233272ca */ /* 0x000fc400000e0000 */
[----:B------:R-:W-:Y:S01]  /*a450*/  R2UR UR48, R36 ;  /* 0x00000000243072ca */ /* 0x000fe200000e0000 */
[----:B------:R2:W-:Y:S02]  /*a460*/  UTMALDG.4D.IM2COL [UR24], [UR14], UR30 ;  /* 0x000000180e0073b4 */ /* 0x0005e4000805801e */
[----:B------:R3:W-:Y:S01]  /*a470*/  UTMALDG.4D.IM2COL [UR16], [UR14], UR30 ;  /* 0x000000100e0073b4 */ /* 0x0007e2000805801e */
[----:B0-----:R-:W-:Y:S01]  /*a480*/  UMOV UR44, UR46 ;  /* 0x0000002e002c7c82 */ /* 0x001fe20008000000 */
[----:B------:R-:W-:Y:S01]  /*a490*/  @UP1 ULDC.64 UR40, c[0x0][0x390] ;  /* 0x0000e40000281ab9 */ /* 0x000fe20000000a00 */
[----:B-1----:R-:W-:Y:S01]  /*a4a0*/  UIADD3 UR32, UR8, 0x3800, URZ ;  /* 0x0000380008207890 */ /* 0x002fe2000fffe03f */
[----:B--2---:R-:W-:Y:S01]  /*a4b0*/  @UP0 ULDC UR29, c[0x0][0x388] ;  /* 0x0000e200001d0ab9 */ /* 0x004fe20000000800 */
[----:B------:R-:W-:Y:S01]  /*a4c0*/  UMOV UR24, UR11 ;  /* 0x0000000b00187c82 */ /* 0x000fe20008000000 */
[----:B------:R-:W-:Y:S01]  /*a4d0*/  @UP0 ULDC UR27, c[0x0][0x384] ;  /* 0x0000e100001b0ab9 */ /* 0x000fe20000000800 */
[----:B------:R-:W-:Y:S01]  /*a4e0*/  @UP0 ULDC UR25, c[0x0][0x388] ;  /* 0x0000e20000190ab9 */ /* 0x000fe20000000800 */
[----:B------:R-:W-:Y:S01]  /*a4f0*/  UMOV UR28, UR47 ;  /* 0x0000002f001c7c82 */ /* 0x000fe20008000000 */
[----:B---3--:R-:W-:Y:S01]  /*a500*/  UIMAD.WIDE.U32 UR16, UR11, UR12, URZ ;  /* 0x0000000c0b1072a5 */ /* 0x008fe2000f8e003f */
[----:B------:R-:W-:Y:S01]  /*a510*/  @UP1 ULDC.64 UR20, c[0x0][0x390] ;  /* 0x0000e40000141ab9 */ /* 0x000fe20000000a00 */
[----:B------:R-:W-:Y:S01]  /*a520*/  @UP1 ULDC.64 UR18, c[0x0][0x390] ;  /* 0x0000e40000121ab9 */ /* 0x000fe20000000a00 */
[----:B------:R-:W-:-:S04]  /*a530*/  UMOV UR12, UR57 ;  /* 0x00000039000c7c82 */ /* 0x000fc80008000000 */
[----:B------:R-:W-:Y:S02]  /*a540*/  @UP0 UMOV UR26, UR17 ;  /* 0x00000011001a0c82 */ /* 0x000fe40008000000 */
[----:B------:R-:W-:-:S03]  /*a550*/  @UP0 USHF.R.U32.HI UR24, URZ, UR29, UR26 ;  /* 0x0000001d3f180299 */ /* 0x000fc6000801161a */
[----:B------:R-:W-:Y:S01]  /*a560*/  @UP0 ULDC UR26, c[0x0][0x384] ;  /* 0x0000e100001a0ab9 */ /* 0x000fe20000000800 */
[----:B------:R-:W-:Y:S02]  /*a570*/  UIMAD.WIDE.U32 UR16, UR24, UR20, URZ ;  /* 0x00000014181072a5 */ /* 0x000fe4000f8e003f */
[----:B------:R-:W-:Y:S02]  /*a580*/  UIADD3 UR35, -UR24, URZ, URZ ;  /* 0x0000003f18237290 */ /* 0x000fe4000fffe13f */
[----:B------:R-:W-:Y:S01]  /*a590*/  UMOV UR37, UR24 ;  /* 0x0000001800257c82 */ /* 0x000fe20008000000 */
[----:B------:R-:W-:Y:S02]  /*a5a0*/  @UP1 USHF.R.U32.HI UR37, URZ, UR21, UR17 ;  /* 0x000000153f251299 */ /* 0x000fe40008011611 */
[----:B------:R-:W-:Y:S01]  /*a5b0*/  UIMAD.WIDE.U32 UR16, UR47, UR27, URZ ;  /* 0x0000001b2f1072a5 */ /* 0x000fe2000f8e003f */
[----:B------:R-:W-:Y:S01]  /*a5c0*/  R2UR UR47, R10 ;  /* 0x000000000a2f72ca */ /* 0x000fe200000e0000 */
[----:B------:R-:W-:Y:S01]  /*a5d0*/  UIADD3 UR36, -UR37, URZ, URZ ;  /* 0x0000003f25247290 */ /* 0x000fe2000fffe13f */
[----:B------:R-:W-:Y:S01]  /*a5e0*/  MOV R10, UR23 ;  /* 0x00000017000a7c02 */ /* 0x000fe20008000f00 */
[----:B------:R-:W-:-:S02]  /*a5f0*/  UIMAD UR35, UR22, UR35, UR51 ;  /* 0x00000023162372a4 */ /* 0x000fc4000f8e0233 */
[----:B------:R-:W-:Y:S01]  /*a600*/  UIMAD UR36, UR23, UR36, UR24 ;  /* 0x00000024172472a4 */ /* 0x000fe2000f8e0218 */
[----:B------:R-:W-:Y:S01]  /*a610*/  @UP0 UMOV UR21, UR17 ;  /* 0x0000001100150c82 */ /* 0x000fe20008000000 */
[----:B------:R-:W-:Y:S02]  /*a620*/  UIMAD UR35, UR35, UR6, UR4 ;  /* 0x00000006232372a4 */ /* 0x000fe4000f8e0204 */
[----:B------:R-:W-:Y:S02]  /*a630*/  UIMAD UR36, UR36, UR7, UR5 ;  /* 0x00000007242472a4 */ /* 0x000fe4000f8e0205 */
[----:B------:R-:W-:Y:S02]  /*a640*/  @UP0 USHF.R.U32.HI UR28, URZ, UR25, UR21 ;  /* 0x000000193f1c0299 */ /* 0x000fe40008011615 */
[----:B------:R-:W-:Y:S01]  /*a650*/  UIMAD.WIDE.U32 UR16, UR46, UR26, URZ ;  /* 0x0000001a2e1072a5 */ /* 0x000fe2000f8e003f */
[----:B------:R-:W-:Y:S01]  /*a660*/  R2UR UR46, R11 ;  /* 0x000000000b2e72ca */ /* 0x000fe200000e0000 */
[----:B------:R-:W-:Y:S01]  /*a670*/  @UP0 ULDC UR20, c[0x0][0x388] ;  /* 0x0000e20000140ab9 */ /* 0x000fe20000000800 */
[----:B------:R-:W-:-:S02]  /*a680*/  UIMAD.WIDE.U32 UR42, UR28, UR18, URZ ;  /* 0x000000121c2a72a5 */ /* 0x000fc4000f8e003f */
[----:B------:R-:W-:Y:S01]  /*a690*/  @UP0 USHF.R.U32.HI UR44, URZ, UR20, UR17 ;  /* 0x000000143f2c0299 */ /* 0x000fe20008011611 */
[----:B------:R0:W-:Y:S01]  /*a6a0*/  UTMALDG.4D.IM2COL [UR32], [UR14], UR30 ;  /* 0x000000200e0073b4 */ /* 0x0001e2000805801e */
[----:B------:R-:W-:Y:S01]  /*a6b0*/  UMOV UR29, UR28 ;  /* 0x0000001c001d7c82 */ /* 0x000fe20008000000 */
[----:B------:R-:W-:Y:S02]  /*a6c0*/  @UP1 USHF.R.U32.HI UR29, URZ, UR19, UR43 ;  /* 0x000000133f1d1299 */ /* 0x000fe4000801162b */
[----:B------:R-:W-:Y:S01]  /*a6d0*/  UIADD3 UR18, -UR28, URZ, URZ ;  /* 0x0000003f1c127290 */ /* 0x000fe2000fffe13f */
[----:B------:R-:W-:Y:S01]  /*a6e0*/  R2UR UR43, R34 ;  /* 0x00000000222b72ca */ /* 0x000fe200000e0000 */
[----:B------:R-:W-:Y:S01]  /*a6f0*/  UIADD3 UR19, -UR29, URZ, URZ ;  /* 0x0000003f1d137290 */ /* 0x000fe2000fffe13f */
[----:B------:R-:W-:Y:S01]  /*a700*/  UMOV UR21, UR44 ;  /* 0x0000002c00157c82 */ /* 0x000fe20008000000 */
[----:B------:R-:W-:Y:S01]  /*a710*/  UIMAD UR18, UR22, UR18, UR58 ;  /* 0x00000012161272a4 */ /* 0x000fe2000f8e023a */
[----:B------:R-:W-:Y:S01]  /*a720*/  R2UR UR58, R47 ;  /* 0x000000002f3a72ca */ /* 0x000fe200000e0000 */
[----:B------:R-:W-:-:S02]  /*a730*/  UIMAD UR28, UR23, UR19, UR28 ;  /* 0x00000013171c72a4 */ /* 0x000fc4000f8e021c */
[----:B------:R-:W-:Y:S02]  /*a740*/  UIADD3 UR17, -UR44, URZ, URZ ;  /* 0x0000003f2c117290 */ /* 0x000fe4000fffe13f */
[----:B------:R-:W-:Y:S02]  /*a750*/  UIADD3 UR24, UR8, 0x4000, URZ ;  /* 0x0000400008187890 */ /* 0x000fe4000fffe03f */
[----:B------:R-:W-:Y:S02]  /*a760*/  UIMAD UR27, UR18, UR6, UR4 ;  /* 0x00000006121b72a4 */ /* 0x000fe4000f8e0204 */
[----:B------:R-:W-:Y:S02]  /*a770*/  UIMAD UR28, UR28, UR7, UR5 ;  /* 0x000000071c1c72a4 */ /* 0x000fe4000f8e0205 */
[----:B------:R-:W-:Y:S01]  /*a780*/  UIADD3 UR16, UR8, 0x4800, URZ ;  /* 0x0000480008107890 */ /* 0x000fe2000fffe03f */
[----:B------:R-:W-:Y:S01]  /*a790*/  UMOV UR25, UR9 ;  /* 0x0000000900197c82 */ /* 0x000fe20008000000 */
[----:B0-----:R-:W-:Y:S01]  /*a7a0*/  R2UR UR34, R42 ;  /* 0x000000002a2272ca */ /* 0x001fe200000e0000 */
[----:B------:R-:W-:Y:S01]  /*a7b0*/  UIMAD.WIDE.U32 UR32, UR44, UR40, URZ ;  /* 0x000000282c2072a5 */ /* 0x000fe2000f8e003f */
[----:B------:R-:W-:Y:S01]  /*a7c0*/  R2UR UR36, R43 ;  /* 0x000000002b2472ca */ /* 0x000fe200000e0000 */
[----:B------:R-:W-:Y:S01]  /*a7d0*/  UMOV UR26, UR10 ;  /* 0x0000000a001a7c82 */ /* 0x000fe20008000000 */
[----:B------:R-:W-:Y:S01]  /*a7e0*/  UMOV UR18, UR10 ;  /* 0x0000000a00127c82 */ /* 0x000fe20008000000 */
[----:B------:R-:W-:Y:S01]  /*a7f0*/  @UP1 USHF.R.U32.HI UR21, URZ, UR41, UR33 ;  /* 0x000000293f151299 */ /* 0x000fe20008011621 */
[----:B------:R0:W-:Y:S01]  /*a800*/  UTMALDG.4D.IM2COL [UR24], [UR14], UR30 ;  /* 0x000000180e0073b4 */ /* 0x0001e2000805801e */
[----:B------:R-:W-:Y:S01]  /*a810*/  R2UR UR35, R44 ;  /* 0x000000002c2372ca */ /* 0x000fe200000e0000 */
[----:B------:R-:W-:Y:S01]  /*a820*/  @UP0 ULDC UR32, c[0x0][0x384] ;  /* 0x0000e10000200ab9 */ /* 0x000fe20000000800 */
[----:B------:R-:W-:Y:S01]  /*a830*/  UIADD3 UR20, -UR21, URZ, URZ ;  /* 0x0000003f15147290 */ /* 0x000fe2000fffe13f */
[----:B------:R-:W-:Y:S01]  /*a840*/  @UP0 ULDC UR33, c[0x0][0x384] ;  /* 0x0000e10000210ab9 */ /* 0x000fe20000000800 */
[----:B------:R-:W-:-:S02]  /*a850*/  UMOV UR40, UR58 ;  /* 0x0000003a00287c82 */ /* 0x000fc40008000000 */
[----:B------:R-:W-:Y:S02]  /*a860*/  UIMAD UR17, UR22, UR17, UR34 ;  /* 0x00000011161172a4 */ /* 0x000fe4000f8e0222 */
[----:B------:R-:W-:Y:S02]  /*a870*/  UIMAD UR20, UR23, UR20, UR44 ;  /* 0x00000014171472a4 */ /* 0x000fe4000f8e022c */
[----:B------:R-:W-:Y:S02]  /*a880*/  UIMAD UR19, UR17, UR6, UR4 ;  /* 0x00000006111372a4 */ /* 0x000fe4000f8e0204 */
[----:B------:R-:W-:Y:S01]  /*a890*/  UIMAD UR20, UR20, UR7, UR5 ;  /* 0x00000007141472a4 */ /* 0x000fe2000f8e0205 */
[----:B------:R-:W-:Y:S01]  /*a8a0*/  UMOV UR17, UR9 ;  /* 0x0000000900117c82 */ /* 0x000fe20008000000 */
[----:B------:R-:W-:Y:S01]  /*a8b0*/  @UP0 ULDC UR34, c[0x0][0x384] ;  /* 0x0000e10000220ab9 */ /* 0x000fe20000000800 */
[----:B------:R-:W-:Y:S01]  /*a8c0*/  UIADD3 UR42, UR10, 0x20, URZ ;  /* 0x000000200a2a7890 */ /* 0x000fe2000fffe03f */
[----:B------:R-:W-:-:S05]  /*a8d0*/  UMOV UR41, UR9 ;  /* 0x0000000900297c82 */ /* 0x000fca0008000000 */
[----:B------:R1:W-:Y:S01]  /*a8e0*/  UTMALDG.4D.IM2COL [UR16], [UR14], UR30 ;  /* 0x000000100e0073b4 */ /* 0x0003e2000805801e */
[----:B0-----:R-:W-:Y:S01]  /*a8f0*/  UIMAD.WIDE.U32 UR24, UR38, UR32, URZ ;  /* 0x00000020261872a5 */ /* 0x001fe2000f8e003f */
[----:B------:R-:W-:Y:S01]  /*a900*/  @UP0 ULDC UR26, c[0x0][0x388] ;  /* 0x0000e200001a0ab9 */ /* 0x000fe20000000800 */
[----:B------:R-:W-:Y:S02]  /*a910*/  @UP0 ULDC UR28, c[0x0][0x384] ;  /* 0x0000e100001c0ab9 */ /* 0x000fe40000000800 */
[----:B------:R-:W-:Y:S01]  /*a920*/  @UP0 USHF.R.U32.HI UR39, URZ, UR26, UR25 ;  /* 0x0000001a3f270299 */ /* 0x000fe20008011619 */
[----:B------:R-:W-:Y:S01]  /*a930*/  @UP0 ULDC UR27, c[0x0][0x388] ;  /* 0x0000e200001b0ab9 */ /* 0x000fe20000000800 */
[----:B------:R-:W-:Y:S01]  /*a940*/  UIADD3 UR24, UR8, 0x5000, URZ ;  /* 0x0000500008187890 */ /* 0x000fe2000fffe03f */
[----:B------:R-:W-:Y:S01]  /*a950*/  @UP0 ULDC UR32, c[0x0][0x388] ;  /* 0x0000e20000200ab9 */ /* 0x000fe20000000800 */
[----:B------:R-:W-:Y:S01]  /*a960*/  UMOV UR25, UR9 ;  /* 0x0000000900197c82 */ /* 0x000fe20008000000 */
[----:B------:R-:W-:Y:S01]  /*a970*/  UMOV UR26, UR10 ;  /* 0x0000000a001a7c82 */ /* 0x000fe20008000000 */
[----:B-1----:R-:W-:Y:S01]  /*a980*/  @UP1 ULDC.64 UR20, c[0x0][0x390] ;  /* 0x0000e40000141ab9 */ /* 0x002fe20000000a00 */
[----:B------:R-:W-:-:S02]  /*a990*/  UIMAD.WIDE.U32 UR16, UR55, UR28, URZ ;  /* 0x0000001c371072a5 */ /* 0x000fc4000f8e003f */
[----:B------:R-:W-:Y:S02]  /*a9a0*/  UIMAD.WIDE.U32 UR28, UR39, UR20, URZ ;  /* 0x00000014271c72a5 */ /* 0x000fe4000f8e003f */
[----:B------:R-:W-:Y:S01]  /*a9b0*/  @UP0 USHF.R.U32.HI UR31, URZ, UR27, UR17 ;  /* 0x0000001b3f1f0299 */ /* 0x000fe20008011611 */
[----:B------:R-:W-:Y:S01]  /*a9c0*/  @UP1 ULDC.64 UR18, c[0x0][0x390] ;  /* 0x0000e40000121ab9 */ /* 0x000fe20000000a00 */
[----:B------:R-:W-:Y:S02]  /*a9d0*/  UIADD3 UR20, -UR39, URZ, URZ ;  /* 0x0000003f27147290 */ /* 0x000fe4000fffe13f */
[----:B------:R-:W-:Y:S02]  /*a9e0*/  UIMAD.WIDE.U32 UR16, UR31, UR18, URZ ;  /* 0x000000121f1072a5 */ /* 0x000fe4000f8e003f */
[----:B------:R-:W-:Y:S01]  /*a9f0*/  UIMAD UR20, UR22, UR20, UR36 ;  /* 0x00000014161472a4 */ /* 0x000fe2000f8e0224 */
[----:B------:R-:W-:Y:S01]  /*aa00*/  @UP1 UMOV UR18, UR29 ;  /* 0x0000001d00121c82 */ /* 0x000fe20008000000 */
[----:B------:R-:W-:Y:S01]  /*aa10*/  UMOV UR29, UR39 ;  /* 0x00000027001d7c82 */ /* 0x000fe20008000000 */
[----:B------:R-:W-:-:S02]  /*aa20*/  @UP1 USHF.R.U32.HI UR29, URZ, UR21, UR18 ;  /* 0x000000153f1d1299 */ /* 0x000fc40008011612 */
[----:B------:R-:W-:Y:S01]  /*aa30*/  UIMAD UR27, UR20, UR6, UR4 ;  /* 0x00000006141b72a4 */ /* 0x000fe2000f8e0204 */
[----:B------:R-:W-:Y:S01]  /*aa40*/  UMOV UR21, UR31 ;  /* 0x0000001f00157c82 */ /* 0x000fe20008000000 */
[----:B------:R-:W-:Y:S02]  /*aa50*/  @UP1 USHF.R.U32.HI UR21, URZ, UR19, UR17 ;  /* 0x000000133f151299 */ /* 0x000fe40008011611 */
[----:B------:R-:W-:Y:S02]  /*aa60*/  UIADD3 UR28, -UR29, URZ, URZ ;  /* 0x0000003f1d1c7290 */ /* 0x000fe4000fffe13f */
[----:B------:R-:W-:Y:S02]  /*aa70*/  UIADD3 UR19, -UR31, URZ, URZ ;  /* 0x0000003f1f137290 */ /* 0x000fe4000fffe13f */
[----:B------:R-:W-:Y:S02]  /*aa80*/  UIADD3 UR20, -UR21, URZ, URZ ;  /* 0x0000003f15147290 */ /* 0x000fe4000fffe13f */
[----:B------:R-:W-:Y:S01]  /*aa90*/  UIMAD UR28, UR23, UR28, UR39 ;  /* 0x0000001c171c72a4 */ /* 0x000fe2000f8e0227 */
[----:B------:R-:W-:Y:S01]  /*aaa0*/  R2UR UR39, R45 ;  /* 0x000000002d2772ca */ /* 0x000fe200000e0000 */
[----:B------:R-:W-:-:S02]  /*aab0*/  UIMAD UR19, UR22, UR19, UR35 ;  /* 0x00000013161372a4 */ /* 0x000fc4000f8e0223 */
[----:B------:R-:W-:Y:S02]  /*aac0*/  UIMAD UR20, UR23, UR20, UR31 ;  /* 0x00000014171472a4 */ /* 0x000fe4000f8e021f */
[----:B------:R-:W-:Y:S02]  /*aad0*/  UIMAD UR28, UR28, UR7, UR5 ;  /* 0x000000071c1c72a4 */ /* 0x000fe4000f8e0205 */
[----:B------:R-:W-:Y:S02]  /*aae0*/  UIADD3 UR16, UR8, 0x5800, URZ ;  /* 0x0000580008107890 */ /* 0x000fe4000fffe03f */
[----:B------:R-:W-:Y:S02]  /*aaf0*/  UIMAD UR19, UR19, UR6, UR4 ;  /* 0x00000006131372a4 */ /* 0x000fe4000f8e0204 */
[----:B------:R-:W-:Y:S02]  /*ab00*/  UIMAD UR20, UR20, UR7, UR5 ;  /* 0x00000007141472a4 */ /* 0x000fe4000f8e0205 */
[----:B------:R-:W-:Y:S01]  /*ab10*/  UIMAD.WIDE.U32 UR34, UR54, UR34, URZ ;  /* 0x00000022362272a5 */ /* 0x000fe2000f8e003f */
[----:B------:R0:W-:Y:S01]  /*ab20*/  UTMALDG.4D.IM2COL [UR24], [UR14], UR30 ;  /* 0x000000180e0073b4 */ /* 0x0001e2000805801e */
[----:B------:R-:W-:Y:S01]  /*ab30*/  UMOV UR17, UR9 ;  /* 0x0000000900117c82 */ /* 0x000fe20008000000 */
[----:B------:R-:W-:Y:S01]  /*ab40*/  UMOV UR18, UR10 ;  /* 0x0000000a00127c82 */ /* 0x000fe20008000000 */
[----:B------:R-:W-:Y:S01]  /*ab50*/  @UP0 USHF.R.U32.HI UR13, URZ, UR32, UR35 ;  /* 0x000000203f0d0299 */ /* 0x000fe20008011623 */
[----:B------:R-:W-:Y:S01]  /*ab60*/  @UP0 ULDC UR31, c[0x0][0x384] ;  /* 0x0000e100001f0ab9 */ /* 0x000fe20000000800 */
[----:B------:R-:W-:Y:S01]  /*ab70*/  UIADD3 UR32, UR8, 0x6000, URZ ;  /* 0x0000600008207890 */ /* 0x000fe2000fffe03f */
[----:B------:R1:W-:Y:S01]  /*ab80*/  UTMALDG.4D.IM2COL [UR16], [UR14], UR30 ;  /* 0x000000100e0073b4 */ /* 0x0003e2000805801e */
[----:B------:R-:W-:-:S03]  /*ab90*/  UIADD3 UR35, -UR13, URZ, URZ ;  /* 0x0000003f0d237290 */ /* 0x000fc6000fffe13f */
[----:B------:R-:W-:Y:S01]  /*aba0*/  UMOV UR37, UR13 ;  /* 0x0000000d00257c82 */ /* 0x000fe20008000000 */
[----:B------:R-:W-:Y:S01]  /*abb0*/  UMOV UR34, UR10 ;  /* 0x0000000a00227c82 */ /* 0x000fe20008000000 */
[----:B------:R-:W-:-:S03]  /*abc0*/  UIMAD UR35, UR22, UR35, UR39 ;  /* 0x00000023162372a4 */ /* 0x000fc6000f8e0227 */
[----:B------:R-:W-:Y:S01]  /*abd0*/  UMOV UR39, UR42 ;  /* 0x0000002a00277c82 */ /* 0x000fe20008000000 */
[----:B------:R-:W-:Y:S01]  /*abe0*/  UIMAD UR35, UR35, UR6, UR4 ;  /* 0x00000006232372a4 */ /* 0x000fe2000f8e0204 */
[----:B0-----:R-:W-:Y:S01]  /*abf0*/  @UP1 ULDC.64 UR24, c[0x0][0x390] ;  /* 0x0000e40000181ab9 */ /* 0x001fe20000000a00 */
[----:B------:R-:W-:Y:S01]  /*ac00*/  UIMAD.WIDE.U32 UR26, UR57, UR33, URZ ;  /* 0x00000021391a72a5 */ /* 0x000fe2000f8e003f */
[----:B------:R-:W-:Y:S01]  /*ac10*/  @UP0 ULDC UR29, c[0x0][0x388] ;  /* 0x0000e200001d0ab9 */ /* 0x000fe20000000800 */
[----:B------:R-:W-:Y:S02]  /*ac20*/  @UP0 ULDC UR28, c[0x0][0x388] ;  /* 0x0000e200001c0ab9 */ /* 0x000fe40000000800 */
[----:B------:R-:W-:Y:S01]  /*ac30*/  @UP0 USHF.R.U32.HI UR12, URZ, UR29, UR27 ;  /* 0x0000001d3f0c0299 */ /* 0x000fe2000801161b */
[----:B------:R-:W-:Y:S01]  /*ac40*/  UMOV UR33, UR9 ;  /* 0x0000000900217c82 */ /* 0x000fe20008000000 */
[----:B-1----:R-:W-:Y:S01]  /*ac50*/  UIMAD.WIDE.U32 UR20, UR13, UR24, URZ ;  /* 0x000000180d1472a5 */ /* 0x002fe2000f8e003f */
[----:B------:R-:W-:Y:S01]  /*ac60*/  @UP1 ULDC.64 UR18, c[0x0][0x390] ;  /* 0x0000e40000121ab9 */ /* 0x000fe20000000a00 */
[----:B------:R-:W-:-:S03]  /*ac70*/  @UP1 ULDC.64 UR16, c[0x0][0x390] ;  /* 0x0000e40000101ab9 */ /* 0x000fc60000000a00 */
[----:B------:R-:W-:Y:S02]  /*ac80*/  UMOV UR29, UR12 ;  /* 0x0000000c001d7c82 */ /* 0x000fe40008000000 */
[----:B------:R-:W-:Y:S01]  /*ac90*/  @UP1 UMOV UR24, UR21 ;  /* 0x0000001500181c82 */ /* 0x000fe20008000000 */
[----:B------:R-:W-:Y:S02]  /*aca0*/  UIMAD.WIDE.U32 UR20, UR58, UR31, URZ ;  /* 0x0000001f3a1472a5 */ /* 0x000fe4000f8e003f */
[----:B------:R-:W-:Y:S02]  /*acb0*/  @UP1 USHF.R.U32.HI UR37, URZ, UR25, UR24 ;  /* 0x000000193f251299 */ /* 0x000fe40008011618 */
[----:B------:R-:W-:Y:S02]  /*acc0*/  @UP0 USHF.R.U32.HI UR40, URZ, UR28, UR21 ;  /* 0x0000001c3f280299 */ /* 0x000fe40008011615 */
[----:B------:R-:W-:Y:S01]  /*acd0*/  UIMAD.WIDE.U32 UR20, UR12, UR18, URZ ;  /* 0x000000120c1472a5 */ /* 0x000fe2000f8e003f */
[----:B------:R-:W-:Y:S01]  /*ace0*/  R2UR UR18, R46 ;  /* 0x000000002e1272ca */ /* 0x000fe200000e0000 */
[----:B------:R-:W-:-:S02]  /*acf0*/  UIADD3 UR36, -UR37, URZ, URZ ;  /* 0x0000003f25247290 */ /* 0x000fc4000fffe13f */
[----:B------:R-:W-:Y:S02]  /*ad00*/  UIMAD.WIDE.U32 UR26, UR40, UR16, URZ ;  /* 0x00000010281a72a5 */ /* 0x000fe4000f8e003f */
[----:B------:R-:W-:Y:S01]  /*ad10*/  UIMAD UR36, UR23, UR36, UR13 ;  /* 0x00000024172472a4 */ /* 0x000fe2000f8e020d */
[----:B------:R-:W-:Y:S01]  /*ad20*/  @UP1 UMOV UR20, UR21 ;  /* 0x0000001500141c82 */ /* 0x000fe20008000000 */
[----:B------:R-:W-:Y:S02]  /*ad30*/  UIADD3 UR13, -UR12, URZ, URZ ;  /* 0x0000003f0c0d7290 */ /* 0x000fe4000fffe13f */
[----:B------:R-:W-:Y:S01]  /*ad40*/  @UP1 USHF.R.U32.HI UR29, URZ, UR19, UR20 ;  /* 0x000000133f1d1299 */ /* 0x000fe20008011614 */
[----:B------:R-:W-:Y:S01]  /*ad50*/  UMOV UR21, UR40 ;  /* 0x0000002800157c82 */ /* 0x000fe20008000000 */
[----:B------:R-:W-:Y:S02]  /*ad60*/  @UP1 USHF.R.U32.HI UR21, URZ, UR17, UR27 ;  /* 0x000000113f151299 */ /* 0x000fe4000801161b */
[----:B------:R-:W-:-:S02]  /*ad70*/  UIADD3 UR28, -UR29, URZ, URZ ;  /* 0x0000003f1d1c7290 */ /* 0x000fc4000fffe13f */
[----:B------:R-:W-:Y:S01]  /*ad80*/  UIMAD UR27, UR22, UR13, UR18 ;  /* 0x0000000d161b72a4 */ /* 0x000fe2000f8e0212 */
[----:B------:R-:W-:Y:S01]  /*ad90*/  R2UR UR13, R48 ;  /* 0x00000000300d72ca */ /* 0x000fe200000e0000 */
[----:B------:R-:W-:Y:S02]  /*ada0*/  UIMAD UR28, UR23, UR28, UR12 ;  /* 0x0000001c171c72a4 */ /* 0x000fe4000f8e020c */
[----:B------:R-:W-:Y:S02]  /*adb0*/  UIMAD UR36, UR36, UR7, UR5 ;  /* 0x00000007242472a4 */ /* 0x000fe4000f8e0205 */
[----:B------:R-:W-:Y:S02]  /*adc0*/  UIADD3 UR24, UR8, 0x6800, URZ ;  /* 0x0000680008187890 */ /* 0x000fe4000fffe03f */
[----:B------:R-:W-:Y:S02]  /*add0*/  UIMAD UR27, UR27, UR6, UR4 ;  /* 0x000000061b1b72a4 */ /* 0x000fe4000f8e0204 */
[----:B------:R-:W-:-:S02]  /*ade0*/  UIMAD UR28, UR28, UR7, UR5 ;  /* 0x000000071c1c72a4 */ /* 0x000fc4000f8e0205 */
[----:B------:R-:W-:Y:S01]  /*adf0*/  UIADD3 UR17, -UR40, URZ, URZ ;  /* 0x0000003f28117290 */ /* 0x000fe2000fffe13f */
[----:B------:R0:W-:Y:S01]  /*ae00*/  UTMALDG.4D.IM2COL [UR32], [UR14], UR30 ;  /* 0x000000200e0073b4 */ /* 0x0001e2000805801e */
[----:B------:R-:W-:Y:S02]  /*ae10*/  UIADD3 UR20, -UR21, URZ, URZ ;  /* 0x0000003f15147290 */ /* 0x000fe4000fffe13f */
[----:B------:R-:W-:Y:S02]  /*ae20*/  UIMAD UR17, UR22, UR17, UR60 ;  /* 0x00000011161172a4 */ /* 0x000fe4000f8e023c */
[----:B------:R-:W-:Y:S01]  /*ae30*/  UIMAD UR20, UR23, UR20, UR40 ;  /* 0x00000014171472a4 */ /* 0x000fe2000f8e0228 */
[----:B------:R-:W-:Y:S01]  /*ae40*/  UMOV UR25, UR9 ;  /* 0x0000000900197c82 */ /* 0x000fe20008000000 */
[----:B------:R-:W-:Y:S01]  /*ae50*/  UMOV UR26, UR10 ;  /* 0x0000000a001a7c82 */ /* 0x000fe20008000000 */
[----:B------:R-:W-:Y:S01]  /*ae60*/  @UP0 ULDC UR12, c[0x0][0x384] ;  /* 0x0000e100000c0ab9 */ /* 0x000fe20000000800 */
[----:B------:R1:W-:Y:S01]  /*ae70*/  UTMALDG.4D.IM2COL [UR24], [UR14], UR30 ;  /* 0x000000180e0073b4 */ /* 0x0003e2000805801e */
[----:B------:R-:W-:-:S02]  /*ae80*/  UIADD3 UR16, UR8, 0x7000, URZ ;  /* 0x0000700008107890 */ /* 0x000fc4000fffe03f */
[----:B------:R-:W-:Y:S02]  /*ae90*/  UIMAD UR19, UR17, UR6, UR4 ;  /* 0x00000006111372a4 */ /* 0x000fe4000f8e0204 */
[----:B------:R-:W-:Y:S01]  /*aea0*/  UIMAD UR20, UR20, UR7, UR5 ;  /* 0x00000007141472a4 */ /* 0x000fe2000f8e0205 */
[----:B------:R-:W-:Y:S01]  /*aeb0*/  @UP0 ULDC UR31, c[0x0][0x388] ;  /* 0x0000e200001f0ab9 */ /* 0x000fe20000000800 */
[----:B------:R-:W-:Y:S01]  /*aec0*/  UMOV UR17, UR9 ;  /* 0x0000000900117c82 */ /* 0x000fe20008000000 */
[----:B------:R-:W-:Y:S01]  /*aed0*/  UMOV UR18, UR10 ;  /* 0x0000000a00127c82 */ /* 0x000fe20008000000 */
[----:B------:R-:W-:-:S05]  /*aee0*/  UIADD3 UR40, UR8, 0x400, URZ ;  /* 0x0000040008287890 */ /* 0x000fca000fffe03f */
[----:B------:R2:W-:Y:S01]  /*aef0*/  UTMALDG.4D.IM2COL [UR16], [UR14], UR30 ;  /* 0x000000100e0073b4 */ /* 0x0005e2000805801e */
[----:B0-----:R-:W-:Y:S01]  /*af00*/  @UP0 ULDC UR32, c[0x0][0x384] ;  /* 0x0000e10000200ab9 */ /* 0x001fe20000000800 */
[----:B------:R-:W-:Y:S01]  /*af10*/  UMOV UR35, UR50 ;  /* 0x0000003200237c82 */ /* 0x000fe20008000000 */
[----:B------:R-:W-:Y:S01]  /*af20*/  UIMAD.WIDE.U32 UR32, UR50, UR32, URZ ;  /* 0x00000020322072a5 */ /* 0x000fe2000f8e003f */
[----:B------:R-:W-:Y:S01]  /*af30*/  R2UR UR50, R34 ;  /* 0x00000000223272ca */ /* 0x000fe200000e0000 */
[----:B------:R-:W-:Y:S01]  /*af40*/  @UP0 ULDC UR37, c[0x0][0x384] ;  /* 0x0000e10000250ab9 */ /* 0x000fe20000000800 */
[----:B------:R-:W-:Y:S01]  /*af50*/  @UP0 ULDC UR36, c[0x0][0x384] ;  /* 0x0000e10000240ab9 */ /* 0x000fe20000000800 */
[----:B-1----:R-:W-:Y:S02]  /*af60*/  UIMAD.WIDE.U32 UR24, UR13, UR12, URZ ;  /* 0x0000000c0d1872a5 */ /* 0x002fe4000f8e003f */
[----:B------:R-:W-:Y:S01]  /*af70*/  UMOV UR28, UR13 ;  /* 0x0000000d001c7c82 */ /* 0x000fe20008000000 */
[----:B------:R-:W-:Y:S01]  /*af80*/  @UP0 ULDC UR29, c[0x0][0x388] ;  /* 0x0000e200001d0ab9 */ /* 0x000fe20000000800 */
[----:B------:R-:W-:Y:S01]  /*af90*/  UMOV UR26, UR53 ;  /* 0x00000035001a7c82 */ /* 0x000fe20008000000 */
[----:B------:R-:W-:-:S02]  /*afa0*/  UMOV UR27, UR43 ;  /* 0x0000002b001b7c82 */ /* 0x000fc40008000000 */
[----:B------:R-:W-:Y:S01]  /*afb0*/  @UP0 UMOV UR12, UR25 ;  /* 0x00000019000c0c82 */ /* 0x000fe20008000000 */
[----:B------:R-:W-:Y:S01]  /*afc0*/  @UP1 ULDC.64 UR24, c[0x0][0x390] ;  /* 0x0000e40000181ab9 */ /* 0x000fe20000000a00 */
[----:B------:R-:W-:-:S03]  /*afd0*/  @UP0 USHF.R.U32.HI UR28, URZ, UR31, UR12 ;  /* 0x0000001f3f1c0299 */ /* 0x000fc6000801160c */
[----:B------:R-:W-:Y:S01]  /*afe0*/  UMOV UR12, UR48 ;  /* 0x00000030000c7c82 */ /* 0x000fe20008000000 */
[----:B--2---:R-:W-:Y:S01]  /*aff0*/  @UP1 ULDC.64 UR16, c[0x0][0x390] ;  /* 0x0000e40000101ab9 */ /* 0x004fe20000000a00 */
[----:B------:R-:W-:Y:S01]  /*b000*/  @UP0 ULDC UR18, c[0x0][0x384] ;  /* 0x0000e10000120ab9 */ /* 0x000fe20000000800 */
[----:B------:R-:W-:Y:S02]  /*b010*/  UIMAD.WIDE.U32 UR20, UR28, UR16, URZ ;  /* 0x000000101c1472a5 */ /* 0x000fe4000f8e003f */
[----:B------:R-:W-:Y:S01]  /*b020*/  UIMAD.WIDE.U32 UR18, UR53, UR18, URZ ;  /* 0x00000012351272a5 */ /* 0x000fe2000f8e003f */
[----:B------:R-:W-:-:S03]  /*b030*/  R2UR UR53, R37 ;  /* 0x00000000253572ca */ /* 0x000fc600000e0000 */
[----:B------:R-:W-:Y:S01]  /*b040*/  @UP0 USHF.R.U32.HI UR26, URZ, UR29, UR19 ;  /* 0x0000001d3f1a0299 */ /* 0x000fe20008011613 */
[----:B------:R-:W-:Y:S01]  /*b050*/  @UP1 UMOV UR16, UR21 ;  /* 0x0000001500101c82 */ /* 0x000fe20008000000 */
[----:B------:R-:W-:Y:S01]  /*b060*/  UMOV UR21, UR28 ;  /* 0x0000001c00157c82 */ /* 0x000fe20008000000 */
[----:B------:R-:W-:Y:S02]  /*b070*/  @UP1 USHF.R.U32.HI UR21, URZ, UR17, UR16 ;  /* 0x000000113f151299 */ /* 0x000fe40008011610 */
[----:B------:R-:W-:Y:S02]  /*b080*/  UIADD3 UR17, -UR28, URZ, URZ ;  /* 0x0000003f1c117290 */ /* 0x000fe4000fffe13f */
[----:B------:R-:W-:Y:S02]  /*b090*/  UIADD3 UR18, -UR21, URZ, URZ ;  /* 0x0000003f15127290 */ /* 0x000fe4000fffe13f */
[----:B------:R-:W-:Y:S02]  /*b0a0*/  UIMAD UR17, UR22, UR17, UR59 ;  /* 0x00000011161172a4 */ /* 0x000fe4000f8e023b */
[----:B------:R-:W-:-:S02]  /*b0b0*/  UIMAD UR18, UR23, UR18, UR28 ;  /* 0x00000012171272a4 */ /* 0x000fc4000f8e021c */
[----:B------:R-:W-:Y:S02]  /*b0c0*/  UIADD3 UR16, UR8, 0x7800, URZ ;  /* 0x0000780008107890 */ /* 0x000fe4000fffe03f */
[----:B------:R-:W-:Y:S02]  /*b0d0*/  UIMAD UR19, UR17, UR6, UR4 ;  /* 0x00000006111372a4 */ /* 0x000fe4000f8e0204 */
[----:B------:R-:W-:Y:S02]  /*b0e0*/  UIMAD UR20, UR18, UR7, UR5 ;  /* 0x00000007121472a4 */ /* 0x000fe4000f8e0205 */
[----:B------:R-:W-:Y:S01]  /*b0f0*/  UIMAD.WIDE.U32 UR28, UR26, UR24, URZ ;  /* 0x000000181a1c72a5 */ /* 0x000fe2000f8e003f */
[----:B------:R-:W-:Y:S01]  /*b100*/  UMOV UR17, UR9 ;  /* 0x0000000900117c82 */ /* 0x000fe20008000000 */
[----:B------:R-:W-:Y:S01]  /*b110*/  UMOV UR18, UR10 ;  /* 0x0000000a00127c82 */ /* 0x000fe20008000000 */
[----:B------:R-:W-:Y:S01]  /*b120*/  @UP0 ULDC UR24, c[0x0][0x384] ;  /* 0x0000e10000180ab9 */ /* 0x000fe20000000800 */
[----:B------:R-:W-:-:S03]  /*b130*/  UIADD3 UR28, -UR26, URZ, URZ ;  /* 0x0000003f1a1c7290 */ /* 0x000fc6000fffe13f */
[----:B------:R0:W-:Y:S01]  /*b140*/  UTMALDG.4D.IM2COL [UR16], [UR14], UR30 ;  /* 0x000000100e0073b4 */ /* 0x0001e2000805801e */
[----:B------:R-:W-:Y:S01]  /*b150*/  UMOV UR45, UR26 ;  /* 0x0000001a002d7c82 */ /* 0x000fe20008000000 */
[----:B------:R-:W-:Y:S01]  /*b160*/  UIMAD UR28, UR22, UR28, UR49 ;  /* 0x0000001c161c72a4 */ /* 0x000fe2000f8e0231 */
[----:B------:R-:W-:Y:S01]  /*b170*/  R2UR UR49, R38 ;  /* 0x00000000263172ca */ /* 0x000fe200000e0000 */
[----:B------:R-:W-:Y:S01]  /*b180*/  @UP1 USHF.R.U32.HI UR45, URZ, UR25, UR29 ;  /* 0x000000193f2d1299 */ /* 0x000fe2000801161d */
[----:B------:R-:W-:-:S03]  /*b190*/  UMOV UR31, UR53 ;  /* 0x00000035001f7c82 */ /* 0x000fc60008000000 */
[----:B------:R-:W-:-:S04]  /*b1a0*/  UIADD3 UR25, -UR45, URZ, URZ ;  /* 0x0000003f2d197290 */ /* 0x000fc8000fffe13f */
[----:B------:R-:W-:-:S03]  /*b1b0*/  UIMAD UR25, UR23, UR25, UR26 ;  /* 0x00000019171972a4 */ /* 0x000fc6000f8e021a */
[----:B------:R-:W-:Y:S01]  /*b1c0*/  UMOV UR26, UR39 ;  /* 0x00000027001a7c82 */ /* 0x000fe20008000000 */
[----:B------:R-:W-:Y:S01]  /*b1d0*/  UIMAD UR44, UR25, UR7, UR5 ;  /* 0x00000007192c72a4 */ /* 0x000fe2000f8e0205 */
[----:B------:R-:W-:Y:S02]  /*b1e0*/  UMOV UR34, UR49 ;  /* 0x0000003100227c82 */ /* 0x000fe40008000000 */
[----:B------:R-:W-:Y:S01]  /*b1f0*/  UMOV UR25, UR9 ;  /* 0x0000000900197c82 */ /* 0x000fe20008000000 */
[----:B0-----:R-:W-:Y:S01]  /*b200*/  UIMAD.WIDE.U32 UR16, UR43, UR24, URZ ;  /* 0x000000182b1072a5 */ /* 0x001fe2000f8e003f */
[----:B------:R-:W-:Y:S01]  /*b210*/  @UP0 ULDC UR18, c[0x0][0x388] ;  /* 0x0000e20000120ab9 */ /* 0x000fe20000000800 */
[----:B------:R-:W-:Y:S02]  /*b220*/  UIMAD UR43, UR28, UR6, UR4 ;  /* 0x000000061c2b72a4 */ /* 0x000fe4000f8e0204 */
[----:B------:R-:W-:Y:S01]  /*b230*/  @UP0 USHF.R.U32.HI UR27, URZ, UR18, UR17 ;  /* 0x000000123f1b0299 */ /* 0x000fe20008011611 */
[----:B------:R-:W-:-:S02]  /*b240*/  @UP0 ULDC UR28, c[0x0][0x388] ;  /* 0x0000e200001c0ab9 */ /* 0x000fc40000000800 */
[----:B------:R-:W-:Y:S01]  /*b250*/  @UP1 ULDC.64 UR16, c[0x0][0x390] ;  /* 0x0000e40000101ab9 */ /* 0x000fe20000000a00 */
[----:B------:R-:W-:Y:S02]  /*b260*/  @UP0 USHF.R.U32.HI UR35, URZ, UR28, UR33 ;  /* 0x0000001c3f230299 */ /* 0x000fe40008011621 */
[----:B------:R-:W-:Y:S01]  /*b270*/  UIMAD.WIDE.U32 UR20, UR27, UR16, URZ ;  /* 0x000000101b1472a5 */ /* 0x000fe2000f8e003f */
[----:B------:R0:W-:Y:S01]  /*b280*/  UTMALDG.4D.IM2COL [UR40], [UR14], UR30 ;  /* 0x000000280e0073b4 */ /* 0x0001e2000805801e */
[----:B------:R-:W-:Y:S01]  /*b290*/  UMOV UR29, UR27 ;  /* 0x0000001b001d7c82 */ /* 0x000fe20008000000 */
[----:B------:R-:W-:Y:S01]  /*b2a0*/  @UP1 ULDC.64 UR18, c[0x0][0x390] ;  /* 0x0000e40000121ab9 */ /* 0x000fe20000000a00 */
[----:B------:R-:W-:Y:S02]  /*b2b0*/  @UP1 USHF.R.U32.HI UR29, URZ, UR17, UR21 ;  /* 0x000000113f1d1299 */ /* 0x000fe40008011615 */
[----:B------:R-:W-:Y:S02]  /*b2c0*/  UIMAD.WIDE.U32 UR32, UR35, UR18, URZ ;  /* 0x00000012232072a5 */ /* 0x000fe4000f8e003f */
[----:B------:R-:W-:Y:S01]  /*b2d0*/  UIADD3 UR20, -UR29, URZ, URZ ;  /* 0x0000003f1d147290 */ /* 0x000fe2000fffe13f */
[----:B------:R-:W-:Y:S01]  /*b2e0*/  UMOV UR21, UR35 ;  /* 0x0000002300157c82 */ /* 0x000fe20008000000 */
[----:B------:R-:W-:-:S02]  /*b2f0*/  @UP1 USHF.R.U32.HI UR21, URZ, UR19, UR33 ;  /* 0x000000133f151299 */ /* 0x000fc40008011621 */
[----:B------:R-:W-:Y:S02]  /*b300*/  UIMAD UR20, UR23, UR20, UR27 ;  /* 0x00000014171472a4 */ /* 0x000fe4000f8e021b */
[----:B------:R-:W-:Y:S02]  /*b310*/  UIADD3 UR17, -UR27, URZ, URZ ;  /* 0x0000003f1b117290 */ /* 0x000fe4000fffe13f */
[----:B------:R-:W-:Y:S02]  /*b320*/  UIMAD UR28, UR20, UR7, UR5 ;  /* 0x00000007141c72a4 */ /* 0x000fe4000f8e0205 */
[----:B------:R-:W-:Y:S02]  /*b330*/  UIADD3 UR18, -UR35, URZ, URZ ;  /* 0x0000003f23127290 */ /* 0x000fe4000fffe13f */
[----:B------:R-:W-:Y:S02]  /*b340*/  UIADD3 UR20, -UR21, URZ, URZ ;  /* 0x0000003f15147290 */ /* 0x000fe4000fffe13f */
[----:B------:R-:W-:Y:S01]  /*b350*/  UIMAD UR17, UR22, UR17, UR50 ;  /* 0x00000011161172a4 */ /* 0x000fe2000f8e0232 */
[----:B------:R-:W-:Y:S01]  /*b360*/  R2UR UR50, R39 ;  /* 0x00000000273272ca */ /* 0x000fe200000e0000 */
[----:B------:R-:W-:Y:S01]  /*b370*/  UIMAD UR18, UR22, UR18, UR56 ;  /* 0x00000012161272a4 */ /* 0x000fe2000f8e0238 */
[----:B0-----:R-:W-:Y:S01]  /*b380*/  R2UR UR42, R36 ;  /* 0x00000000242a72ca */ /* 0x001fe200000e0000 */
[----:B------:R-:W-:-:S02]  /*b390*/  UIMAD UR20, UR23, UR20, UR35 ;  /* 0x00000014171472a4 */ /* 0x000fc4000f8e0223 */
[----:B------:R-:W-:Y:S02]  /*b3a0*/  UIADD3 UR24, UR8, 0xc00, URZ ;  /* 0x00000c0008187890 */ /* 0x000fe4000fffe03f */
[----:B------:R-:W-:Y:S02]  /*b3b0*/  UIMAD UR27, UR17, UR6, UR4 ;  /* 0x00000006111b72a4 */ /* 0x000fe4000f8e0204 */
[----:B------:R-:W-:Y:S02]  /*b3c0*/  UIADD3 UR16, UR8, 0x1400, URZ ;  /* 0x0000140008107890 */ /* 0x000fe4000fffe03f */
[----:B------:R-:W-:Y:S02]  /*b3d0*/  UIMAD UR19, UR18, UR6, UR4 ;  /* 0x00000006121372a4 */ /* 0x000fe4000f8e0204 */
[----:B------:R-:W-:Y:S01]  /*b3e0*/  UIMAD UR20, UR20, UR7, UR5 ;  /* 0x00000007141472a4 */ /* 0x000fe2000f8e0205 */
[----:B------:R-:W-:Y:S01]  /*b3f0*/  UMOV UR17, UR9 ;  /* 0x0000000900117c82 */ /* 0x000fe20008000000 */
[----:B------:R-:W-:Y:S01]  /*b400*/  UMOV UR18, UR39 ;  /* 0x0000002700127c82 */ /* 0x000fe20008000000 */
[----:B------:R0:W-:Y:S01]  /*b410*/  UTMALDG.4D.IM2COL [UR24], [UR14], UR30 ;  /* 0x000000180e0073b4 */ /* 0x0001e2000805801e */
[----:B------:R-:W-:Y:S01]  /*b420*/  @UP0 ULDC UR32, c[0x0][0x384] ;  /* 0x0000e10000200ab9 */ /* 0x000fe20000000800 */
[----:B------:R-:W-:Y:S01]  /*b430*/  @UP0 ULDC UR33, c[0x0][0x388] ;  /* 0x0000e20000210ab9 */ /* 0x000fe20000000800 */
[----:B------:R-:W-:Y:S01]  /*b440*/  @UP0 ULDC UR35, c[0x0][0x384] ;  /* 0x0000e10000230ab9 */ /* 0x000fe20000000800 */
[----:B------:R-:W-:-:S02]  /*b450*/  UIADD3 UR40, UR8, 0x2400, URZ ;  /* 0x0000240008287890 */ /* 0x000fc4000fffe03f */
[----:B------:R-:W-:Y:S01]  /*b460*/  UIADD3 UR56, UR8, 0x5400, URZ ;  /* 0x0000540008387890 */ /* 0x000fe2000fffe03f */
[----:B------:R1:W-:Y:S01]  /*b470*/  UTMALDG.4D.IM2COL [UR16], [UR14], UR30 ;  /* 0x000000100e0073b4 */ /* 0x0003e2000805801e */
[----:B0-----:R-:W-:Y:S01]  /*b480*/  @UP0 ULDC UR26, c[0x0][0x384] ;  /* 0x0000e100001a0ab9 */ /* 0x001fe20000000800 */
[----:B------:R-:W-:Y:S01]  /*b490*/  @UP0 ULDC UR25, c[0x0][0x388] ;  /* 0x0000e20000190ab9 */ /* 0x000fe20000000800 */
[----:B------:R-:W-:Y:S01]  /*b4a0*/  @UP0 ULDC UR24, c[0x0][0x388] ;  /* 0x0000e20000180ab9 */ /* 0x000fe20000000800 */
[----:B------:R-:W-:Y:S01]  /*b4b0*/  UMOV UR28, UR50 ;  /* 0x00000032001c7c82 */ /* 0x000fe20008000000 */
[----:B------:R-:W-:Y:S01]  /*b4c0*/  @UP0 ULDC UR29, c[0x0][0x388] ;  /* 0x0000e200001d0ab9 */ /* 0x000fe20000000800 */
[----:B-1----:R-:W-:Y:S02]  /*b4d0*/  UIMAD.WIDE.U32 UR18, UR48, UR32, URZ ;  /* 0x00000020301272a5 */ /* 0x002fe4000f8e003f */
[----:B------:R-:W-:Y:S01]  /*b4e0*/  UIMAD.WIDE.U32 UR16, UR53, UR26, URZ ;  /* 0x0000001a351072a5 */ /* 0x000fe2000f8e003f */
[----:B------:R-:W-:Y:S01]  /*b4f0*/  @UP0 ULDC UR32, c[0x0][0x388] ;  /* 0x0000e20000200ab9 */ /* 0x000fe20000000800 */
[----:B------:R-:W-:-:S03]  /*b500*/  UIADD3 UR48, UR8, 0x1c00, URZ ;  /* 0x00001c0008307890 */ /* 0x000fc6000fffe03f */
[----:B------:R-:W-:Y:S01]  /*b510*/  @UP0 UMOV UR26, UR19 ;  /* 0x00000013001a0c82 */ /* 0x000fe20008000000 */
[----:B------:R-:W-:Y:S01]  /*b520*/  @UP1 ULDC.64 UR18, c[0x0][0x390] ;  /* 0x0000e40000121ab9 */ /* 0x000fe20000000a00 */
[----:B------:R-:W-:Y:S02]  /*b530*/  @UP0 USHF.R.U32.HI UR12, URZ, UR25, UR26 ;  /* 0x000000193f0c0299 */ /* 0x000fe4000801161a */
[----:B------:R-:W-:Y:S02]  /*b540*/  @UP0 USHF.R.U32.HI UR31, URZ, UR24, UR17 ;  /* 0x000000183f1f0299 */ /* 0x000fe40008011611 */
[----:B------:R-:W-:Y:S01]  /*b550*/  UIMAD.WIDE.U32 UR20, UR12, UR18, URZ ;  /* 0x000000120c1472a5 */ /* 0x000fe2000f8e003f */
[----:B------:R-:W-:Y:S02]  /*b560*/  @UP1 ULDC.64 UR16, c[0x0][0x390] ;  /* 0x0000e40000101ab9 */ /* 0x000fe40000000a00 */
[----:B------:R-:W-:Y:S01]  /*b570*/  UMOV UR53, UR12 ;  /* 0x0000000c00357c82 */ /* 0x000fe20008000000 */
[----:B------:R-:W-:-:S02]  /*b580*/  @UP1 USHF.R.U32.HI UR53, URZ, UR19, UR21 ;  /* 0x000000133f351299 */ /* 0x000fc40008011615 */
[----:B------:R-:W-:Y:S02]  /*b590*/  UIMAD.WIDE.U32 UR20, UR49, UR37, URZ ;  /* 0x00000025311472a5 */ /* 0x000fe4000f8e003f */
[----:B------:R-:W-:Y:S02]  /*b5a0*/  UIMAD.WIDE.U32 UR26, UR31, UR16, URZ ;  /* 0x000000101f1a72a5 */ /* 0x000fe4000f8e003f */
[----:B------:R-:W-:Y:S01]  /*b5b0*/  UMOV UR45, UR31 ;  /* 0x0000001f002d7c82 */ /* 0x000fe20008000000 */
[----:B------:R-:W-:Y:S01]  /*b5c0*/  @UP1 ULDC.64 UR24, c[0x0][0x390] ;  /* 0x0000e40000181ab9 */ /* 0x000fe20000000a00 */
[----:B------:R-:W-:Y:S01]  /*b5d0*/  @UP1 USHF.R.U32.HI UR45, URZ, UR17, UR27 ;  /* 0x000000113f2d1299 */ /* 0x000fe2000801161b */
[----:B------:R-:W-:Y:S01]  /*b5e0*/  @UP0 UMOV UR20, UR21 ;  /* 0x0000001500140c82 */ /* 0x000fe20008000000 */
[----:B------:R-:W-:Y:S02]  /*b5f0*/  UIMAD.WIDE.U32 UR26, UR50, UR36, URZ ;  /* 0x00000024321a72a5 */ /* 0x000fe4000f8e003f */
[----:B------:R-:W-:-:S02]  /*b600*/  @UP0 USHF.R.U32.HI UR34, URZ, UR33, UR20 ;  /* 0x000000213f220299 */ /* 0x000fc40008011614 */
[----:B------:R-:W-:Y:S02]  /*b610*/  UIMAD.WIDE.U32 UR20, UR11, UR35, URZ ;  /* 0x000000230b1472a5 */ /* 0x000fe4000f8e003f */
[----:B------:R-:W-:Y:S01]  /*b620*/  @UP0 USHF.R.U32.HI UR28, URZ, UR32, UR27 ;  /* 0x000000203f1c0299 */ /* 0x000fe2000801161b */
[----:B------:R-:W-:Y:S01]  /*b630*/  @UP1 ULDC.64 UR18, c[0x0][0x390] ;  /* 0x0000e40000121ab9 */ /* 0x000fe20000000a00 */
[----:B------:R-:W-:Y:S02]  /*b640*/  UIMAD.WIDE.U32 UR26, UR34, UR24, URZ ;  /* 0x00000018221a72a5 */ /* 0x000fe4000f8e003f */
[----:B------:R-:W-:Y:S02]  /*b650*/  @UP0 USHF.R.U32.HI UR11, URZ, UR29, UR21 ;  /* 0x0000001d3f0b0299 */ /* 0x000fe40008011615 */
[----:B------:R-:W-:Y:S01]  /*b660*/  UIMAD.WIDE.U32 UR20, UR28, UR18, URZ ;  /* 0x000000121c1472a5 */ /* 0x000fe2000f8e003f */
[----:B------:R-:W-:Y:S01]  /*b670*/  @UP1 ULDC.64 UR16, c[0x0][0x390] ;  /* 0x0000e40000101ab9 */ /* 0x000fe20000000a00 */
[----:B------:R-:W-:Y:S01]  /*b680*/  UMOV UR37, UR34 ;  /* 0x0000002200257c82 */ /* 0x000fe20008000000 */
[----:B------:R-:W-:-:S02]  /*b690*/  @UP1 USHF.R.U32.HI UR37, URZ, UR25, UR27 ;  /* 0x000000193f251299 */ /* 0x000fc4000801161b */
[----:B------:R-:W-:Y:S01]  /*b6a0*/  UIMAD.WIDE.U32 UR26, UR11, UR16, URZ ;  /* 0x000000100b1a72a5 */ /* 0x000fe2000f8e003f */
[----:B------:R-:W-:Y:S01]  /*b6b0*/  UMOV UR29, UR28 ;  /* 0x0000001c001d7c82 */ /* 0x000fe20008000000 */
[----:B------:R-:W-:Y:S02]  /*b6c0*/  UIADD3 UR18, -UR12, URZ, URZ ;  /* 0x0000003f0c127290 */ /* 0x000fe4000fffe13f */
[----:B------:R-:W-:Y:S02]  /*b6d0*/  @UP1 USHF.R.U32.HI UR29, URZ, UR19, UR21 ;  /* 0x000000133f1d1299 */ /* 0x000fe40008011615 */
[----:B------:R-:W-:Y:S01]  /*b6e0*/  UIADD3 UR19, -UR53, URZ, URZ ;  /* 0x0000003f35137290 */ /* 0x000fe2000fffe13f */
[----:B------:R-:W-:Y:S01]  /*b6f0*/  UMOV UR21, UR11 ;  /* 0x0000000b00157c82 */ /* 0x000fe20008000000 */
[----:B------:R-:W-:Y:S02]  /*b700*/  @UP1 USHF.R.U32.HI UR21, URZ, UR17, UR27 ;  /* 0x000000113f151299 */ /* 0x000fe4000801161b */
[----:B------:R-:W-:Y:S01]  /*b710*/  UIMAD UR17, UR22, UR18, UR42 ;  /* 0x00000012161172a4 */ /* 0x000fe2000f8e022a */
[----:B------:R-:W-:Y:S01]  /*b720*/  R2UR UR42, R37 ;  /* 0x00000000252a72ca */ /* 0x000fe200000e0000 */
[----:B------:R-:W-:-:S02]  /*b730*/  UIMAD UR12, UR23, UR19, UR12 ;  /* 0x00000013170c72a4 */ /* 0x000fc4000f8e020c */
[----:B------:R-:W-:Y:S02]  /*b740*/  UIADD3 UR19, -UR11, URZ, URZ ;  /* 0x0000003f0b137290 */ /* 0x000fe4000fffe13f */
[----:B------:R-:W-:Y:S02]  /*b750*/  UIADD3 UR44, -UR45, URZ, URZ ;  /* 0x0000003f2d2c7290 */ /* 0x000fe4000fffe13f */
[----:B------:R-:W-:Y:S02]  /*b760*/  UIADD3 UR43, -UR31, URZ, URZ ;  /* 0x0000003f1f2b7290 */ /* 0x000fe4000fffe13f */
[----:B------:R-:W-:Y:S02]  /*b770*/  UIMAD UR19, UR22, UR19, UR51 ;  /* 0x00000013161372a4 */ /* 0x000fe4000f8e0233 */
[----:B------:R-:W-:Y:S02]  /*b780*/  UIADD3 UR35, -UR34, URZ, URZ ;  /* 0x0000003f22237290 */ /* 0x000fe4000fffe13f */
[----:B------:R-:W-:-:S02]  /*b790*/  UIADD3 UR36, -UR37, URZ, URZ ;  /* 0x0000003f25247290 */ /* 0x000fc4000fffe13f */
[----:B------:R-:W-:Y:S02]  /*b7a0*/  UIMAD UR51, UR17, UR6, UR4 ;  /* 0x00000006113372a4 */ /* 0x000fe4000f8e0204 */
[----:B------:R-:W-:Y:S02]  /*b7b0*/  UIADD3 UR27, -UR28, URZ, URZ ;  /* 0x0000003f1c1b7290 */ /* 0x000fe4000fffe13f */
[----:B------:R-:W-:Y:S02]  /*b7c0*/  UIADD3 UR17, -UR29, URZ, URZ ;  /* 0x0000003f1d117290 */ /* 0x000fe4000fffe13f */
[----:B------:R-:W-:Y:S02]  /*b7d0*/  UIADD3 UR18, -UR21, URZ, URZ ;  /* 0x0000003f15127290 */ /* 0x000fe4000fffe13f */
[----:B------:R-:W-:Y:S02]  /*b7e0*/  UIMAD UR44, UR23, UR44, UR31 ;  /* 0x0000002c172c72a4 */ /* 0x000fe4000f8e021f */
[----:B------:R-:W-:-:S02]  /*b7f0*/  UIMAD UR43, UR22, UR43, UR42 ;  /* 0x0000002b162b72a4 */ /* 0x000fc4000f8e022a */
[----:B------:R-:W-:Y:S02]  /*b800*/  UIMAD UR35, UR22, UR35, UR61 ;  /* 0x00000023162372a4 */ /* 0x000fe4000f8e023d */
[----:B------:R-:W-:Y:S02]  /*b810*/  UIMAD UR36, UR23, UR36, UR34 ;  /* 0x00000024172472a4 */ /* 0x000fe4000f8e0222 */
[----:B------:R-:W-:Y:S02]  /*b820*/  UIMAD UR27, UR22, UR27, UR52 ;  /* 0x0000001b161b72a4 */ /* 0x000fe4000f8e0234 */
[----:B------:R-:W-:Y:S02]  /*b830*/  UIMAD UR17, UR23, UR17, UR28 ;  /* 0x00000011171172a4 */ /* 0x000fe4000f8e021c */
[----:B------:R-:W-:Y:S02]  /*b840*/  UIMAD UR52, UR12, UR7, UR5 ;  /* 0x000000070c3472a4 */ /* 0x000fe4000f8e0205 */
[----:B------:R-:W-:-:S02]  /*b850*/  UIMAD UR18, UR23, UR18, UR11 ;  /* 0x00000012171272a4 */ /* 0x000fc4000f8e020b */
[----:B------:R-:W-:Y:S02]  /*b860*/  UIMAD UR43, UR43, UR6, UR4 ;  /* 0x000000062b2b72a4 */ /* 0x000fe4000f8e0204 */
[----:B------:R-:W-:Y:S02]  /*b870*/  UIMAD UR44, UR44, UR7, UR5 ;  /* 0x000000072c2c72a4 */ /* 0x000fe4000f8e0205 */
[----:B------:R-:W-:Y:S02]  /*b880*/  UIADD3 UR32, UR8, 0x2c00, URZ ;  /* 0x00002c0008207890 */ /* 0x000fe4000fffe03f */
[----:B------:R-:W-:Y:S02]  /*b890*/  UIMAD UR35, UR35, UR6, UR4 ;  /* 0x00000006232372a4 */ /* 0x000fe4000f8e0204 */
[----:B------:R-:W-:Y:S02]  /*b8a0*/  UIMAD UR36, UR36, UR7, UR5 ;  /* 0x00000007242472a4 */ /* 0x000fe4000f8e0205 */
[----:B------:R-:W-:-:S02]  /*b8b0*/  UIADD3 UR24, UR8, 0x3400, URZ ;  /* 0x0000340008187890 */ /* 0x000fc4000fffe03f */
[----:B------:R-:W-:Y:S02]  /*b8c0*/  UIMAD UR27, UR27, UR6, UR4 ;  /* 0x000000061b1b72a4 */ /* 0x000fe4000f8e0204 */
[----:B------:R-:W-:Y:S02]  /*b8d0*/  UIMAD UR28, UR17, UR7, UR5 ;  /* 0x00000007111c72a4 */ /* 0x000fe4000f8e0205 */
[----:B------:R-:W-:Y:S02]  /*b8e0*/  UIADD3 UR16, UR8, 0x3c00, URZ ;  /* 0x00003c0008107890 */ /* 0x000fe4000fffe03f */
[----:B------:R-:W-:Y:S02]  /*b8f0*/  UIMAD UR19, UR19, UR6, UR4 ;  /* 0x00000006131372a4 */ /* 0x000fe4000f8e0204 */
[----:B------:R-:W-:Y:S01]  /*b900*/  UIMAD UR20, UR18, UR7, UR5 ;  /* 0x00000007121472a4 */ /* 0x000fe2000f8e0205 */
[----:B------:R-:W-:Y:S01]  /*b910*/  UMOV UR49, UR9 ;  /* 0x0000000900317c82 */ /* 0x000fe20008000000 */
[----:B------:R-:W-:Y:S01]  /*b920*/  UMOV UR50, UR39 ;  /* 0x0000002700327c82 */ /* 0x000fe20008000000 */
[----:B------:R-:W-:Y:S01]  /*b930*/  UMOV UR42, UR39 ;  /* 0x00000027002a7c82 */ /* 0x000fe20008000000 */
[----:B------:R-:W-:Y:S01]  /*b940*/  UMOV UR33, UR9 ;  /* 0x0000000900217c82 */ /* 0x000fe20008000000 */
[----:B------:R0:W-:Y:S01]  /*b950*/  UTMALDG.4D.IM2COL [UR48], [UR14], UR30 ;  /* 0x000000300e0073b4 */ /* 0x0001e2000805801e */
[----:B------:R-:W-:Y:S01]  /*b960*/  UMOV UR34, UR39 ;  /* 0x0000002700227c82 */ /* 0x000fe20008000000 */
[----:B------:R-:W-:Y:S01]  /*b970*/  UMOV UR25, UR9 ;  /* 0x0000000900197c82 */ /* 0x000fe20008000000 */
[----:B------:R-:W-:Y:S01]  /*b980*/  UMOV UR26, UR39 ;  /* 0x00000027001a7c82 */ /* 0x000fe20008000000 */
[----:B------:R-:W-:Y:S01]  /*b990*/  UMOV UR17, UR9 ;  /* 0x0000000900117c82 */ /* 0x000fe20008000000 */
[----:B------:R-:W-:Y:S01]  /*b9a0*/  UMOV UR18, UR39 ;  /* 0x0000002700127c82 */ /* 0x000fe20008000000 */
[----:B------:R-:W-:Y:S01]  /*b9b0*/  UMOV UR31, UR47 ;  /* 0x0000002f001f7c82 */ /* 0x000fe20008000000 */
[----:B------:R-:W-:Y:S01]  /*b9c0*/  UMOV UR11, UR46 ;  /* 0x0000002e000b7c82 */ /* 0x000fe20008000000 */
[----:B------:R1:W-:Y:S01]  /*b9d0*/  UTMALDG.4D.IM2COL [UR40], [UR14], UR30 ;  /* 0x000000280e0073b4 */ /* 0x0003e2000805801e */
[----:B------:R-:W-:Y:S01]  /*b9e0*/  @UP0 ULDC UR39, c[0x0][0x388] ;  /* 0x0000e20000270ab9 */ /* 0x000fe20000000800 */
[----:B------:R-:W-:Y:S01]  /*b9f0*/  UMOV UR12, UR58 ;  /* 0x0000003a000c7c82 */ /* 0x000fe20008000000 */
[----:B------:R2:W-:Y:S01]  /*ba00*/  UTMALDG.4D.IM2COL [UR32], [UR14], UR30 ;  /* 0x000000200e0073b4 */ /* 0x0005e2000805801e */
[----:B------:R3:W-:Y:S01]  /*ba10*/  UTMALDG.4D.IM2COL [UR24], [UR14], UR30 ;  /* 0x000000180e0073b4 */ /* 0x0007e2000805801e */
[----:B0-----:R-:W-:Y:S01]  /*ba20*/  @UP0 ULDC UR48, c[0x0][0x384] ;  /* 0x0000e10000300ab9 */ /* 0x001fe20000000800 */
[----:B------:R-:W-:Y:S01]  /*ba30*/  R2UR UR52, R42 ;  /* 0x000000002a3472ca */ /* 0x000fe200000e0000 */
[----:B------:R-:W-:Y:S01]  /*ba40*/  @UP0 ULDC UR51, c[0x0][0x388] ;  /* 0x0000e20000330ab9 */ /* 0x000fe20000000800 */
[----:B------:R-:W-:Y:S01]  /*ba50*/  @UP0 ULDC UR50, c[0x0][0x384] ;  /* 0x0000e10000320ab9 */ /* 0x000fe20000000800 */
[----:B------:R0:W-:Y:S01]  /*ba60*/  UTMALDG.4D.IM2COL [UR16], [UR14], UR30 ;  /* 0x000000100e0073b4 */ /* 0x0001e2000805801e */
[----:B-1----:R-:W-:Y:S01]  /*ba70*/  @UP0 ULDC UR41, c[0x0][0x388] ;  /* 0x0000e20000290ab9 */ /* 0x002fe20000000800 */
[----:B------:R-:W-:Y:S01]  /*ba80*/  @UP0 ULDC UR40, c[0x0][0x388] ;  /* 0x0000e20000280ab9 */ /* 0x000fe20000000800 */
[----:B------:R-:W-:Y:S01]  /*ba90*/  @UP0 ULDC UR45, c[0x0][0x388] ;  /* 0x0000e200002d0ab9 */ /* 0x000fe20000000800 */
[----:B------:R-:W-:Y:S01]  /*baa0*/  @UP1 ULDC.64 UR42, c[0x0][0x390] ;  /* 0x0000e400002a1ab9 */ /* 0x000fe20000000a00 */
[----:B------:R-:W-:Y:S01]  /*bab0*/  @UP0 ULDC UR44, c[0x0][0x388] ;  /* 0x0000e200002c0ab9 */ /* 0x000fe20000000800 */
[----:B--2---:R-:W-:Y:S01]  /*bac0*/  @UP0 ULDC UR32, c[0x0][0x384] ;  /* 0x0000e10000200ab9 */ /* 0x004fe20000000800 */
[----:B------:R-:W-:Y:S01]  /*bad0*/  @UP0 ULDC UR33, c[0x0][0x384] ;  /* 0x0000e10000210ab9 */ /* 0x000fe20000000800 */
[----:B------:R-:W-:Y:S01]  /*bae0*/  @UP0 ULDC UR36, c[0x0][0x384] ;  /* 0x0000e10000240ab9 */ /* 0x000fe20000000800 */
[----:B------:R-:W-:Y:S01]  /*baf0*/  @UP1 ULDC.64 UR34, c[0x0][0x390] ;  /* 0x0000e40000221ab9 */ /* 0x000fe20000000a00 */
[----:B------:R-:W-:Y:S01]  /*bb00*/  UIMAD.WIDE.U32 UR36, UR38, UR36, URZ ;  /* 0x00000024262472a5 */ /* 0x000fe2000f8e003f */
[----:B---3--:R-:W-:Y:S01]  /*bb10*/  UMOV UR25, UR55 ;  /* 0x0000003700197c82 */ /* 0x008fe20008000000 */
[----:B------:R-:W-:Y:S01]  /*bb20*/  @UP0 ULDC UR29, c[0x0][0x384] ;  /* 0x0000e100001d0ab9 */ /* 0x000fe20000000800 */
[----:B------:R-:W-:Y:S01]  /*bb30*/  @UP0 ULDC UR27, c[0x0][0x388] ;  /* 0x0000e200001b0ab9 */ /* 0x000fe20000000800 */
[----:B------:R-:W-:Y:S01]  /*bb40*/  UMOV UR26, UR54 ;  /* 0x00000036001a7c82 */ /* 0x000fe20008000000 */
[----:B------:R-:W-:Y:S01]  /*bb50*/  UMOV UR28, UR57 ;  /* 0x00000039001c7c82 */ /* 0x000fe20008000000 */
[----:B------:R-:W-:Y:S01]  /*bb60*/  @UP0 ULDC UR24, c[0x0][0x384] ;  /* 0x0000e10000180ab9 */ /* 0x000fe20000000800 */
[----:B0-----:R-:W-:-:S02]  /*bb70*/  UIMAD.WIDE.U32 UR18, UR47, UR32, URZ ;  /* 0x000000202f1272a5 */ /* 0x001fc4000f8e003f */
[----:B------:R-:W-:Y:S01]  /*bb80*/  UIMAD.WIDE.U32 UR16, UR46, UR33, URZ ;  /* 0x000000212e1072a5 */ /* 0x000fe2000f8e003f */
[----:B------:R-:W-:Y:S01]  /*bb90*/  UMOV UR20, UR38 ;  /* 0x0000002600147c82 */ /* 0x000fe20008000000 */
[----:B------:R-:W-:Y:S01]  /*bba0*/  @UP0 UMOV UR38, UR37 ;  /* 0x0000002500260c82 */ /* 0x000fe20008000000 */
[----:B------:R-:W-:Y:S02]  /*bbb0*/  @UP1 ULDC.64 UR32, c[0x0][0x390] ;  /* 0x0000e40000201ab9 */ /* 0x000fe40000000a00 */
[----:B------:R-:W-:Y:S01]  /*bbc0*/  @UP0 UMOV UR47, UR19 ;  /* 0x00000013002f0c82 */ /* 0x000fe20008000000 */
[----:B------:R-:W-:Y:S02]  /*bbd0*/  UIMAD.WIDE.U32 UR18, UR55, UR48, URZ ;  /* 0x00000030371272a5 */ /* 0x000fe4000f8e003f */
[----:B------:R-:W-:Y:S01]  /*bbe0*/  @UP0 USHF.R.U32.HI UR31, URZ, UR41, UR47 ;  /* 0x000000293f1f0299 */ /* 0x000fe2000801162f */
[----:B------:R-:W-:Y:S01]  /*bbf0*/  @UP0 UMOV UR16, UR17 ;  /* 0x0000001100100c82 */ /* 0x000fe20008000000 */
[----:B------:R-:W-:Y:S01]  /*bc00*/  @UP1 ULDC.64 UR36, c[0x0][0x390] ;  /* 0x0000e40000241ab9 */ /* 0x000fe20000000a00 */
[----:B------:R-:W-:-:S02]  /*bc10*/  @UP0 USHF.R.U32.HI UR11, URZ, UR40, UR16 ;  /* 0x000000283f0b0299 */ /* 0x000fc40008011610 */
[----:B------:R-:W-:Y:S01]  /*bc20*/  @UP0 UMOV UR47, UR19 ;  /* 0x00000013002f0c82 */ /* 0x000fe20008000000 */
[----:B------:R-:W-:Y:S02]  /*bc30*/  UIMAD.WIDE.U32 UR40, UR31, UR34, URZ ;  /* 0x000000221f2872a5 */ /* 0x000fe4000f8e003f */
[----:B------:R-:W-:Y:S02]  /*bc40*/  @UP0 USHF.R.U32.HI UR25, URZ, UR39, UR47 ;  /* 0x000000273f190299 */ /* 0x000fe4000801162f */
[----:B------:R-:W-:Y:S01]  /*bc50*/  @UP0 USHF.R.U32.HI UR20, URZ, UR45, UR38 ;  /* 0x0000002d3f140299 */ /* 0x000fe20008011626 */
[----:B------:R-:W-:Y:S01]  /*bc60*/  UMOV UR47, UR31 ;  /* 0x0000001f002f7c82 */ /* 0x000fe20008000000 */
[----:B------:R-:W-:Y:S02]  /*bc70*/  @UP1 USHF.R.U32.HI UR47, URZ, UR35, UR41 ;  /* 0x000000233f2f1299 */ /* 0x000fe40008011629 */
[----:B------:R-:W-:Y:S02]  /*bc80*/  UIMAD.WIDE.U32 UR40, UR54, UR29, URZ ;  /* 0x0000001d362872a5 */ /* 0x000fe4000f8e003f */
[----:B------:R-:W-:-:S02]  /*bc90*/  UIMAD.WIDE.U32 UR38, UR11, UR32, URZ ;  /* 0x000000200b2672a5 */ /* 0x000fc4000f8e003f */
[----:B------:R-:W-:Y:S01]  /*bca0*/  @UP0 USHF.R.U32.HI UR26, URZ, UR27, UR41 ;  /* 0x0000001b3f1a0299 */ /* 0x000fe20008011629 */
[----:B------:R-:W-:Y:S01]  /*bcb0*/  R2UR UR27, R41 ;  /* 0x00000000291b72ca */ /* 0x000fe200000e0000 */
[----:B------:R-:W-:Y:S01]  /*bcc0*/  UIMAD.WIDE.U32 UR40, UR25, UR36, URZ ;  /* 0x00000024192872a5 */ /* 0x000fe2000f8e003f */
[----:B------:R-:W-:Y:S01]  /*bcd0*/  @UP0 ULDC UR21, c[0x0][0x384] ;  /* 0x0000e10000150ab9 */ /* 0x000fe20000000800 */
[----:B------:R-:W-:Y:S01]  /*bce0*/  UMOV UR54, UR11 ;  /* 0x0000000b00367c82 */ /* 0x000fe20008000000 */
[----:B------:R-:W-:Y:S01]  /*bcf0*/  UMOV UR53, UR25 ;  /* 0x0000001900357c82 */ /* 0x000fe20008000000 */
[----:B------:R-:W-:Y:S02]  /*bd00*/  @UP1 USHF.R.U32.HI UR54, URZ, UR33, UR39 ;  /* 0x000000213f361299 */ /* 0x000fe40008011627 */
[----:B------:R-:W-:Y:S02]  /*bd10*/  @UP1 USHF.R.U32.HI UR53, URZ, UR37, UR41 ;  /* 0x000000253f351299 */ /* 0x000fe40008011629 */
[----:B------:R-:W-:-:S02]  /*bd20*/  UIMAD.WIDE.U32 UR32, UR20, UR42, URZ ;  /* 0x0000002a142072a5 */ /* 0x000fc4000f8e003f */
[----:B------:R-:W-:Y:S01]  /*bd30*/  UIMAD.WIDE.U32 UR36, UR57, UR21, URZ ;  /* 0x00000015392472a5 */ /* 0x000fe2000f8e003f */
[----:B------:R-:W-:Y:S01]  /*bd40*/  @UP1 ULDC.64 UR16, c[0x0][0x390] ;  /* 0x0000e40000101ab9 */ /* 0x000fe20000000a00 */
[----:B------:R-:W-:Y:S01]  /*bd50*/  UMOV UR61, UR20 ;  /* 0x00000014003d7c82 */ /* 0x000fe20008000000 */
[----:B------:R-:W-:Y:S02]  /*bd60*/  @UP1 USHF.R.U32.HI UR61, URZ, UR43, UR33 ;  /* 0x0000002b3f3d1299 */ /* 0x000fe40008011621 */
[----:B------:R-:W-:Y:S02]  /*bd70*/  UIMAD.WIDE.U32 UR32, UR26, UR16, URZ ;  /* 0x000000101a2072a5 */ /* 0x000fe4000f8e003f */
[----:B------:R-:W-:Y:S01]  /*bd80*/  @UP0 UMOV UR36, UR37 ;  /* 0x0000002500240c82 */ /* 0x000fe20008000000 */
[----:B------:R-:W-:Y:S01]  /*bd90*/  UMOV UR45, UR26 ;  /* 0x0000001a002d7c82 */ /* 0x000fe20008000000 */
[----:B------:R-:W-:Y:S02]  /*bda0*/  @UP1 USHF.R.U32.HI UR45, URZ, UR17, UR33 ;  /* 0x000000113f2d1299 */ /* 0x000fe40008011621 */
[----:B------:R-:W-:-:S02]  /*bdb0*/  @UP0 USHF.R.U32.HI UR28, URZ, UR44, UR36 ;  /* 0x0000002c3f1c0299 */ /* 0x000fc40008011624 */
[----:B------:R-:W-:Y:S01]  /*bdc0*/  UIMAD.WIDE.U32 UR16, UR58, UR24, URZ ;  /* 0x000000183a1072a5 */ /* 0x000fe2000f8e003f */
[----:B------:R-:W-:Y:S01]  /*bdd0*/  @UP1 ULDC.64 UR18, c[0x0][0x390] ;  /* 0x0000e40000121ab9 */ /* 0x000fe20000000a00 */
[----:B------:R-:W-:Y:S01]  /*bde0*/  @UP1 ULDC.64 UR34, c[0x0][0x390] ;  /* 0x0000e40000221ab9 */ /* 0x000fe20000000a00 */
[----:B------:R-:W-:Y:S02]  /*bdf0*/  UIMAD.WIDE.U32 UR36, UR28, UR18, URZ ;  /* 0x000000121c2472a5 */ /* 0x000fe4000f8e003f */
[----:B------:R-:W-:Y:S02]  /*be00*/  @UP0 USHF.R.U32.HI UR12, URZ, UR51, UR17 ;  /* 0x000000333f0c0299 */ /* 0x000fe40008011611 */
[----:B------:R-:W-:Y:S02]  /*be10*/  UIADD3 UR36, -UR31, URZ, URZ ;  /* 0x0000003f1f247290 */ /* 0x000fe4000fffe13f */
[----:B------:R-:W-:Y:S02]  /*be20*/  UIMAD.WIDE.U32 UR42, UR12, UR34, URZ ;  /* 0x000000220c2a72a5 */ /* 0x000fe4000f8e003f */
[----:B------:R-:W-:Y:S01]  /*be30*/  UIMAD UR36, UR22, UR36, UR27 ;  /* 0x00000024162472a4 */ /* 0x000fe2000f8e021b */
[----:B------:R-:W-:Y:S01]  /*be40*/  R2UR UR27, R43 ;  /* 0x000000002b1b72ca */ /* 0x000fe200000e0000 */
[----:B------:R-:W-:-:S02]  /*be50*/  UIADD3 UR34, -UR11, URZ, URZ ;  /* 0x0000003f0b227290 */ /* 0x000fc4000fffe13f */
[----:B------:R-:W-:Y:S02]  /*be60*/  UIMAD.WIDE.U32 UR32, UR13, UR50, URZ ;  /* 0x000000320d2072a5 */ /* 0x000fe4000f8e003f */
[----:B------:R-:W-:Y:S01]  /*be70*/  UIMAD UR34, UR22, UR34, UR52 ;  /* 0x00000022162272a4 */ /* 0x000fe2000f8e0234 */
[----:B------:R-:W-:Y:S01]  /*be80*/  R2UR UR52, R44 ;  /* 0x000000002c3472ca */ /* 0x000fe200000e0000 */
[----:B------:R-:W-:Y:S01]  /*be90*/  @UP0 ULDC UR46, c[0x0][0x388] ;  /* 0x0000e200002e0ab9 */ /* 0x000fe20000000800 */
[----:B------:R-:W-:Y:S02]  /*bea0*/  UIADD3 UR51, -UR25, URZ, URZ ;  /* 0x0000003f19337290 */ /* 0x000fe4000fffe13f */
[----:B------:R-:W-:Y:S02]  /*beb0*/  @UP0 USHF.R.U32.HI UR13, URZ, UR46, UR33 ;  /* 0x0000002e3f0d0299 */ /* 0x000fe40008011621 */
[----:B------:R-:W-:Y:S01]  /*bec0*/  UIADD3 UR33, -UR20, URZ, URZ ;  /* 0x0000003f14217290 */ /* 0x000fe2000fffe13f */
[----:B------:R-:W-:Y:S01]  /*bed0*/  UMOV UR21, UR28 ;  /* 0x0000001c00157c82 */ /* 0x000fe20008000000 */
[----:B------:R-:W-:-:S02]  /*bee0*/  @UP1 USHF.R.U32.HI UR21, URZ, UR19, UR37 ;  /* 0x000000133f151299 */ /* 0x000fc40008011625 */
[----:B------:R-:W-:Y:S01]  /*bef0*/  UIMAD UR33, UR22, UR33, UR27 ;  /* 0x00000021162172a4 */ /* 0x000fe2000f8e021b */
[----:B------:R-:W-:Y:S02]  /*bf00*/  R2UR UR27, R45 ;  /* 0x000000002d1b72ca */ /* 0x000fe400000e0000 */
[----:B------:R-:W-:Y:S01]  /*bf10*/  UIMAD UR51, UR22, UR51, UR52 ;  /* 0x00000033163372a4 */ /* 0x000fe2000f8e0234 */
[----:B------:R-:W-:Y:S01]  /*bf20*/  R2UR UR52, R46 ;  /* 0x000000002e3472ca */ /* 0x000fe200000e0000 */
[----:B------:R-:W-:Y:S01]  /*bf30*/  @UP1 ULDC.64 UR38, c[0x0][0x390] ;  /* 0x0000e40000261ab9 */ /* 0x000fe20000000a00 */
[----:B------:R-:W-:Y:S01]  /*bf40*/  UMOV UR37, UR12 ;  /* 0x0000000c00257c82 */ /* 0x000fe20008000000 */
[----:B------:R-:W-:Y:S01]  /*bf50*/  @UP1 USHF.R.U32.HI UR37, URZ, UR35, UR43 ;  /* 0x000000233f251299 */ /* 0x000fe2000801162b */
[----:B------:R-:W-:Y:S01]  /*bf60*/  MOV R12, UR21 ;  /* 0x00000015000c7c02 */ /* 0x000fe20008000f00 */
[----:B------:R-:W-:Y:S02]  /*bf70*/  UIMAD.WIDE.U32 UR18, UR13, UR38, URZ ;  /* 0x000000260d1272a5 */ /* 0x000fe4000f8e003f */
[----:B------:R-:W-:-:S02]  /*bf80*/  UIADD3 UR43, -UR26, URZ, URZ ;  /* 0x0000003f1a2b7290 */ /* 0x000fc4000fffe13f */
[----:B------:R-:W-:Y:S01]  /*bf90*/  UIADD3 UR35, -UR12, URZ, URZ ;  /* 0x0000003f0c237290 */ /* 0x000fe2000fffe13f */
[----:B------:R-:W-:Y:S01]  /*bfa0*/  MOV R20, UR37 ;  /* 0x0000002500147c02 */ /* 0x000fe20008000f00 */
[----:B------:R-:W-:Y:S01]  /*bfb0*/  UMOV UR29, UR13 ;  /* 0x0000000d001d7c82 */ /* 0x000fe20008000000 */
[----:B------:R-:W-:Y:S02]  /*bfc0*/  @UP1 USHF.R.U32.HI UR29, URZ, UR39, UR19 ;  /* 0x000000273f1d1299 */ /* 0x000fe40008011613 */
[----:B------:R-:W-:Y:S02]  /*bfd0*/  UIMAD UR43, UR22, UR43, UR27 ;  /* 0x0000002b162b72a4 */ /* 0x000fe4000f8e021b */
[----:B------:R-:W-:Y:S02]  /*bfe0*/  UIADD3 UR19, -UR28, URZ, URZ ;  /* 0x0000003f1c137290 */ /* 0x000fe4000fffe13f */
[----:B------:R-:W-:Y:S02]  /*bff0*/  UIADD3 UR27, -UR13, URZ, URZ ;  /* 0x0000003f0d1b7290 */ /* 0x000fe4000fffe13f */
[----:B------:R-:W-:-:S02]  /*c000*/  UIMAD UR35, UR22, UR35, UR60 ;  /* 0x00000023162372a4 */ /* 0x000fc4000f8e023c */
[----:B------:R-:W-:Y:S02]  /*c010*/  UIADD3 UR60, -UR61, URZ, URZ ;  /* 0x0000003f3d3c7290 */ /* 0x000fe4000fffe13f */
[----:B------:R-:W-:Y:S02]  /*c020*/  UIMAD UR19, UR22, UR19, UR52 ;  /* 0x00000013161372a4 */ /* 0x000fe4000f8e0234 */
[----:B------:R-:W-:Y:S02]  /*c030*/  UIMAD UR27, UR22, UR27, UR59 ;  /* 0x0000001b161b72a4 */ /* 0x000fe4000f8e023b */
[----:B------:R-:W-:Y:S02]  /*c040*/  UIMAD UR60, UR23, UR60, UR20 ;  /* 0x0000003c173c72a4 */ /* 0x000fe4000f8e0214 */
[----:B------:R-:W-:Y:S02]  /*c050*/  UIADD3 UR20, -UR21, URZ, URZ ;  /* 0x0000003f15147290 */ /* 0x000fe4000fffe13f */
        /* <DEDUP_REMOVED lines=8> */
[----:B------:R-:W-:Y:S01]  /*c0e0*/  UIADD3 UR6, -UR47, URZ, URZ ;  /* 0x0000003f2f067290 */ /* 0x000fe2000fffe13f */
[----:B------:R-:W-:Y:S01]  /*c0f0*/  MOV R16, UR19 ;  /* 0x0000001300107c02 */ /* 0x000fe20008000f00 */
[----:B------:R-:W-:Y:S01]  /*c100*/  UIADD3 UR16, UR8, 0x6c00, URZ ;  /* 0x00006c0008107890 */ /* 0x000fe2000fffe03f */
[----:B------:R-:W-:Y:S01]  /*c110*/  MOV R21, UR35 ;  /* 0x0000002300157c02 */ /* 0x000fe20008000f00 */
[----:B------:R-:W-:Y:S02]  /*c120*/  UIMAD UR20, UR23, UR20, UR28 ;  /* 0x00000014171472a4 */ /* 0x000fe4000f8e021c */
[----:B------:R-:W-:Y:S02]  /*c130*/  UIMAD UR6, UR23, UR6, UR31 ;  /* 0x00000006170672a4 */ /* 0x000fe4000f8e021f */
[----:B------:R-:W-:Y:S01]  /*c140*/  MOV R19, UR16 ;  /* 0x0000001000137c02 */ /* 0x000fe20008000f00 */
[----:B------:R-:W-:Y:S01]  /*c150*/  UIADD3 UR55, UR10, 0x20, URZ ;  /* 0x000000200a377890 */ /* 0x000fe2000fffe03f */
[----:B------:R-:W-:Y:S01]  /*c160*/  MOV R13, UR20 ;  /* 0x00000014000d7c02 */ /* 0x000fe20008000f00 */
[----:B------:R-:W-:-:S02]  /*c170*/  UIADD3 UR22, -UR37, URZ, URZ ;  /* 0x0000003f25167290 */ /* 0x000fc4000fffe13f */
[----:B------:R-:W-:Y:S02]  /*c180*/  UIADD3 UR16, UR8, 0x4400, URZ ;  /* 0x0000440008107890 */ /* 0x000fe4000fffe03f */
[----:B------:R-:W-:Y:S02]  /*c190*/  UIMAD UR20, UR6, UR7, UR5 ;  /* 0x00000007061472a4 */ /* 0x000fe4000f8e0205 */
[----:B------:R-:W-:Y:S01]  /*c1a0*/  UIADD3 UR4, -UR54, URZ, URZ ;  /* 0x0000003f36047290 */ /* 0x000fe2000fffe13f */
[----:B------:R-:W-:Y:S01]  /*c1b0*/  MOV R11, UR22 ;  /* 0x00000016000b7c02 */ /* 0x000fe20008000f00 */
[----:B------:R-:W-:Y:S02]  /*c1c0*/  UIADD3 UR32, UR8, 0x7400, URZ ;  /* 0x0000740008207890 */ /* 0x000fe4000fffe03f */
[----:B------:R-:W-:Y:S01]  /*c1d0*/  UIADD3 UR52, -UR53, URZ, URZ ;  /* 0x0000003f35347290 */ /* 0x000fe2000fffe13f */
[----:B------:R-:W-:Y:S01]  /*c1e0*/  R2UR UR22, R11 ;  /* 0x000000000b1672ca */ /* 0x000fe200000e0000 */
[----:B------:R-:W-:-:S02]  /*c1f0*/  UIADD3 UR44, -UR45, URZ, URZ ;  /* 0x0000003f2d2c7290 */ /* 0x000fc4000fffe13f */
[----:B------:R-:W-:Y:S01]  /*c200*/  UIMAD UR4, UR23, UR4, UR11 ;  /* 0x00000004170472a4 */ /* 0x000fe2000f8e020b */
[----:B------:R-:W-:Y:S01]  /*c210*/  MOV R22, UR32 ;  /* 0x0000002000167c02 */ /* 0x000fe20008000f00 */
[----:B------:R-:W-:Y:S01]  /*c220*/  UMOV UR17, UR9 ;  /* 0x0000000900117c82 */ /* 0x000fe20008000000 */
[----:B------:R-:W-:Y:S01]  /*c230*/  UMOV UR18, UR55 ;  /* 0x0000003700127c82 */ /* 0x000fe20008000000 */
[----:B------:R-:W-:Y:S01]  /*c240*/  UMOV UR19, UR36 ;  /* 0x0000002400137c82 */ /* 0x000fe20008000000 */
[----:B------:R-:W-:Y:S01]  /*c250*/  UMOV UR21, UR47 ;  /* 0x0000002f00157c82 */ /* 0x000fe20008000000 */
[----:B------:R-:W-:Y:S01]  /*c260*/  UIMAD UR52, UR23, UR52, UR25 ;  /* 0x00000034173472a4 */ /* 0x000fe2000f8e0219 */
[----:B------:R0:W-:Y:S01]  /*c270*/  UTMALDG.4D.IM2COL [UR16], [UR14], UR30 ;  /* 0x000000100e0073b4 */ /* 0x0001e2000805801e */
[----:B------:R-:W-:Y:S01]  /*c280*/  UIMAD UR44, UR23, UR44, UR26 ;  /* 0x0000002c172c72a4 */ /* 0x000fe2000f8e021a */
[----:B------:R-:W-:Y:S01]  /*c290*/  R2UR UR23, R10 ;  /* 0x000000000a1772ca */ /* 0x000fe200000e0000 */
[----:B------:R-:W-:Y:S01]  /*c2a0*/  UIADD3 UR32, UR8, 0x4c00, URZ ;  /* 0x00004c0008207890 */ /* 0x000fe2000fffe03f */
[----:B------:R-:W-:Y:S01]  /*c2b0*/  MOV R17, UR18 ;  /* 0x0000001200117c02 */ /* 0x000fe20008000f00 */
[----:B------:R-:W-:Y:S01]  /*c2c0*/  UIMAD UR36, UR4, UR7, UR5 ;  /* 0x00000007042472a4 */ /* 0x000fe2000f8e0205 */
[----:B------:R-:W-:Y:S01]  /*c2d0*/  MOV R18, UR17 ;  /* 0x0000001100127c02 */ /* 0x000fe20008000f00 */
[----:B------:R-:W-:-:S02]  /*c2e0*/  UIMAD UR60, UR60, UR7, UR5 ;  /* 0x000000073c3c72a4 */ /* 0x000fc4000f8e0205 */
[----:B------:R-:W-:Y:S02]  /*c2f0*/  UIADD3 UR48, UR8, 0x5c00, URZ ;  /* 0x00005c0008307890 */ /* 0x000fe4000fffe03f */
[----:B------:R-:W-:Y:S02]  /*c300*/  UIMAD UR52, UR52, UR7, UR5 ;  /* 0x00000007343472a4 */ /* 0x000fe4000f8e0205 */
[----:B------:R-:W-:Y:S02]  /*c310*/  UIADD3 UR40, UR8, 0x6400, URZ ;  /* 0x0000640008287890 */ /* 0x000fe4000fffe03f */
[----:B------:R-:W-:Y:S01]  /*c320*/  UIMAD UR44, UR44, UR7, UR5 ;  /* 0x000000072c2c72a4 */ /* 0x000fe2000f8e0205 */
[----:B------:R-:W-:Y:S01]  /*c330*/  UMOV UR35, UR34 ;  /* 0x0000002200237c82 */ /* 0x000fe20008000000 */
[----:B------:R-:W-:Y:S01]  /*c340*/  UMOV UR37, UR54 ;  /* 0x0000003600257c82 */ /* 0x000fe20008000000 */
[----:B------:R-:W-:Y:S01]  /*c350*/  UMOV UR33, UR9 ;  /* 0x0000000900217c82 */ /* 0x000fe20008000000 */
[----:B------:R-:W-:Y:S01]  /*c360*/  UMOV UR34, UR55 ;  /* 0x0000003700227c82 */ /* 0x000fe20008000000 */
[----:B------:R-:W-:Y:S01]  /*c370*/  UMOV UR57, UR9 ;  /* 0x0000000900397c82 */ /* 0x000fe20008000000 */
[----:B------:R-:W-:Y:S01]  /*c380*/  UMOV UR58, UR55 ;  /* 0x00000037003a7c82 */ /* 0x000fe20008000000 */
[----:B------:R-:W-:Y:S01]  /*c390*/  UMOV UR50, UR55 ;  /* 0x0000003700327c82 */ /* 0x000fe20008000000 */
[----:B0-----:R-:W-:Y:S01]  /*c3a0*/  R2UR UR20, R13 ;  /* 0x000000000d1472ca */ /* 0x001fe200000e0000 */
[----:B------:R0:W-:Y:S01]  /*c3b0*/  UTMALDG.4D.IM2COL [UR32], [UR14], UR30 ;  /* 0x000000200e0073b4 */ /* 0x0001e2000805801e */
[----:B------:R-:W-:Y:S01]  /*c3c0*/  R2UR UR21, R12 ;  /* 0x000000000c1572ca */ /* 0x000fe200000e0000 */
[----:B------:R-:W-:Y:S01]  /*c3d0*/  UMOV UR41, UR9 ;  /* 0x0000000900297c82 */ /* 0x000fe20008000000 */
[----:B------:R-:W-:Y:S01]  /*c3e0*/  R2UR UR19, R16 ;  /* 0x00000000101372ca */ /* 0x000fe200000e0000 */
[----:B------:R-:W-:Y:S01]  /*c3f0*/  UMOV UR42, UR55 ;  /* 0x00000037002a7c82 */ /* 0x000fe20008000000 */
[----:B------:R-:W-:Y:S01]  /*c400*/  R2UR UR18, R17 ;  /* 0x00000000111272ca */ /* 0x000fe200000e0000 */
[----:B------:R-:W-:Y:S01]  /*c410*/  UIADD3 UR11, -UR29, URZ, URZ ;  /* 0x0000003f1d0b7290 */ /* 0x000fe2000fffe13f */
[----:B------:R-:W-:Y:S01]  /*c420*/  R2UR UR17, R18 ;  /* 0x00000000121172ca */ /* 0x000fe200000e0000 */
[----:B------:R1:W-:Y:S01]  /*c430*/  UTMALDG.4D.IM2COL [UR56], [UR14], UR30 ;  /* 0x000000380e0073b4 */ /* 0x0003e2000805801e */
[----:B------:R-:W-:Y:S01]  /*c440*/  R2UR UR16, R19 ;  /* 0x00000000131072ca */ /* 0x000fe200000e0000 */
[----:B------:R-:W-:Y:S01]  /*c450*/  UIMAD UR22, UR23, UR22, UR12 ;  /* 0x00000016171672a4 */ /* 0x000fe2000f8e020c */
[----:B------:R-:W-:Y:S01]  /*c460*/  MOV R17, UR55 ;  /* 0x0000003700117c02 */ /* 0x000fe20008000f00 */
[----:B------:R-:W-:-:S02]  /*c470*/  UIMAD UR20, UR20, UR7, UR5 ;  /* 0x00000007141472a4 */ /* 0x000fc4000f8e0205 */
[----:B------:R-:W-:Y:S01]  /*c480*/  UIMAD UR11, UR23, UR11, UR13 ;  /* 0x0000000b170b72a4 */ /* 0x000fe2000f8e020d */
[----:B------:R2:W-:Y:S01]  /*c490*/  UTMALDG.4D.IM2COL [UR48], [UR14], UR30 ;  /* 0x000000300e0073b4 */ /* 0x0005e2000805801e */
[----:B------:R-:W-:Y:S02]  /*c4a0*/  UIADD3 UR24, UR8, 0x7c00, URZ ;  /* 0x00007c0008187890 */ /* 0x000fe4000fffe03f */
[----:B------:R-:W-:Y:S01]  /*c4b0*/  UIMAD UR28, UR11, UR7, UR5 ;  /* 0x000000070b1c72a4 */ /* 0x000fe2000f8e0205 */
[----:B------:R-:W-:Y:S01]  /*c4c0*/  ULDC.64 UR46, c[0x0][0x198] ;  /* 0x00006600002e7ab9 */ /* 0x000fe20000000a00 */
[----:B------:R-:W-:Y:S01]  /*c4d0*/  UMOV UR25, UR9 ;  /* 0x0000000900197c82 */ /* 0x000fe20008000000 */
[----:B------:R-:W-:Y:S01]  /*c4e0*/  UMOV UR26, UR55 ;  /* 0x00000037001a7c82 */ /* 0x000fe20008000000 */
[----:B------:R3:W-:Y:S01]  /*c4f0*/  UTMALDG.4D.IM2COL [UR40], [UR14], UR30 ;  /* 0x000000280e0073b4 */ /* 0x0007e2000805801e */
[----:B0-----:R-:W-:Y:S01]  /*c500*/  R2UR UR37, R20 ;  /* 0x00000000142572ca */ /* 0x001fe200000e0000 */
[----:B------:R-:W-:Y:S01]  /*c510*/  UIMAD UR36, UR22, UR7, UR5 ;  /* 0x00000007162472a4 */ /* 0x000fe2000f8e0205 */
[----:B------:R-:W-:Y:S01]  /*c520*/  R2UR UR35, R21 ;  /* 0x00000000152372ca */ /* 0x000fe200000e0000 */
[----:B------:R-:W-:Y:S01]  /*c530*/  UIADD3 UR4, UP0, UR46, 0x1f0, URZ ;  /* 0x000001f02e047890 */ /* 0x000fe2000ff1e03f */
[----:B------:R-:W-:Y:S01]  /*c540*/  R2UR UR32, R22 ;  /* 0x00000000162072ca */ /* 0x000fe200000e0000 */
[----:B------:R-:W-:Y:S01]  /*c550*/  UMOV UR6, 0x0 ;  /* 0x0000000000067882 */ /* 0x000fe20000000000 */
[----:B------:R-:W-:Y:S01]  /*c560*/  UMOV UR7, 0x10000000 ;  /* 0x1000000000077882 */ /* 0x000fe20000000000 */
[----:B------:R0:W-:Y:S01]  /*c570*/  UTMALDG.4D.IM2COL [UR16], [UR14], UR30 ;  /* 0x000000100e0073b4 */ /* 0x0001e2000805801e */
[----:B------:R-:W-:Y:S01]  /*c580*/  UIADD3.X UR5, URZ, UR47, URZ, UP0, !UPT ;  /* 0x0000002f3f057290 */ /* 0x000fe200087fe43f */
[----:B------:R-:W-:Y:S01]  /*c590*/  R2UR UR55, R17 ;  /* 0x00000000113772ca */ /* 0x000fe200000e0000 */
[----:B-1----:R-:W-:Y:S01]  /*c5a0*/  UIADD3 UR56, UR8, 0x1c800, URZ ;  /* 0x0001c80008387890 */ /* 0x002fe2000fffe03f */
[----:B------:R-:W-:Y:S01]  /*c5b0*/  R2UR UR59, R57 ;  /* 0x00000000393b72ca */ /* 0x000fe200000e0000 */
[----:B------:R-:W-:Y:S01]  /*c5c0*/  UMOV UR58, UR10 ;  /* 0x0000000a003a7c82 */ /* 0x000fe20008000000 */
[----:B--2---:R-:W-:Y:S01]  /*c5d0*/  R2UR UR51, R51 ;  /* 0x00000000333372ca */ /* 0x004fe200000e0000 */
[----:B------:R-:W-:-:S03]  /*c5e0*/  UIADD3 UR48, UR8, 0x19800, URZ ;  /* 0x0001980008307890 */ /* 0x000fc6000fffe03f */
[----:B------:R1:W-:Y:S01]  /*c5f0*/  UTMALDG.4D.IM2COL [UR32], [UR14], UR30 ;  /* 0x000000200e0073b4 */ /* 0x0003e2000805801e */
[----:B------:R-:W-:Y:S01]  /*c600*/  UMOV UR50, UR10 ;  /* 0x0000000a00327c82 */ /* 0x000fe20008000000 */
[----:B---3--:R-:W-:Y:S01]  /*c610*/  R2UR UR43, R52 ;  /* 0x00000000342b72ca */ /* 0x008fe200000e0000 */
[----:B------:R-:W-:Y:S01]  /*c620*/  UIADD3 UR40, UR8, 0x18800, URZ ;  /* 0x0001880008287890 */ /* 0x000fe2000fffe03f */
[----:B------:R2:W-:Y:S01]  /*c630*/  UTMALDG.4D.IM2COL [UR24], [UR14], UR30 ;  /* 0x000000180e0073b4 */ /* 0x0005e2000805801e */
[----:B------:R-:W-:Y:S01]  /*c640*/  UMOV UR42, UR10 ;  /* 0x0000000a002a7c82 */ /* 0x000fe20008000000 */
[----:B0-----:R-:W-:Y:S01]  /*c650*/  R2UR UR20, R7 ;  /* 0x00000000071472ca */ /* 0x001fe200000e0000 */
[----:B------:R-:W-:Y:S01]  /*c660*/  UIADD3 UR16, UR8, 0x18000, URZ ;  /* 0x0001800008107890 */ /* 0x000fe2000fffe03f */
[----:B------:R-:W-:Y:S01]  /*c670*/  R2UR UR21, R8 ;  /* 0x00000000081572ca */ /* 0x000fe200000e0000 */
[----:B------:R-:W-:Y:S01]  /*c680*/  UMOV UR17, UR9 ;  /* 0x0000000900117c82 */ /* 0x000fe20008000000 */
[----:B------:R-:W-:Y:S01]  /*c690*/  R2UR UR19, R15 ;  /* 0x000000000f1372ca */ /* 0x000fe200000e0000 */
[----:B------:R-:W-:-:S04]  /*c6a0*/  UMOV UR18, UR10 ;  /* 0x0000000a00127c82 */ /* 0x000fc80008000000 */
[----:B------:R-:W-:Y:S02]  /*c6b0*/  MOV R12, UR43 ;  /* 0x0000002b000c7c02 */ /* 0x000fe40008000f00 */
[----:B------:R-:W-:Y:S02]  /*c6c0*/  R2UR UR43, R49 ;  /* 0x00000000312b72ca */ /* 0x000fe400000e0000 */
[----:B-1----:R-:W-:Y:S01]  /*c6d0*/  R2UR UR35, R53 ;  /* 0x00000000352372ca */ /* 0x002fe200000e0000 */
[----:B------:R-:W-:Y:S01]  /*c6e0*/  UIADD3 UR32, UR8, 0x1a800, URZ ;  /* 0x0001a80008207890 */ /* 0x000fe2000fffe03f */
[----:B------:R-:W-:Y:S01]  /*c6f0*/  IMAD.U32 R32, RZ, RZ, UR20 ;  /* 0x00000014ff207e24 */ /* 0x000fe2000f8e00ff */
[----:B------:R-:W-:Y:S01]  /*c700*/  UMOV UR44, UR20 ;  /* 0x00000014002c7c82 */ /* 0x000fe20008000000 */
[----:B------:R-:W-:Y:S01]  /*c710*/  IMAD.U32 R33, RZ, RZ, UR21 ;  /* 0x00000015ff217e24 */ /* 0x000fe2000f8e00ff */
[----:B------:R-:W-:Y:S01]  /*c720*/  UMOV UR45, UR21 ;  /* 0x00000015002d7c82 */ /* 0x000fe20008000000 */
[----:B------:R0:W-:Y:S01]  /*c730*/  UTMALDG.4D [UR16], [UR4], desc[UR6] ;  /* 0x00000610040075b4 */ /* 0x0001e20008019000 */
[----:B--2---:R-:W-:Y:S01]  /*c740*/  R2UR UR27, R50 ;  /* 0x00000000321b72ca */ /* 0x004fe200000e0000 */
[----:B------:R-:W-:Y:S01]  /*c750*/  UIADD3 UR24, UR8, 0x19000, URZ ;  /* 0x0001900008187890 */ /* 0x000fe2000fffe03f */
[----:B------:R-:W-:Y:S01]  /*c760*/  MOV R10, UR45 ;  /* 0x0000002d000a7c02 */ /* 0x000fe20008000f00 */
[----:B------:R-:W-:Y:S01]  /*c770*/  UMOV UR28, UR20 ;  /* 0x00000014001c7c82 */ /* 0x000fe20008000000 */
[----:B------:R-:W-:Y:S01]  /*c780*/  UMOV UR29, UR21 ;  /* 0x00000015001d7c82 */ /* 0x000fe20008000000 */
[----:B------:R-:W-:Y:S01]  /*c790*/  MOV R16, UR28 ;  /* 0x0000001c00107c02 */ /* 0x000fe20008000f00 */
[----:B------:R-:W-:Y:S01]  /*c7a0*/  UMOV UR26, UR10 ;  /* 0x0000000a001a7c82 */ /* 0x000fe20008000000 */
[----:B------:R-:W-:Y:S01]  /*c7b0*/  MOV R13, UR29 ;  /* 0x0000001d000d7c02 */ /* 0x000fe20008000f00 */
[----:B------:R1:W-:Y:S01]  /*c7c0*/  UTMALDG.4D [UR40], [UR4], desc[UR6] ;  /* 0x00000628040075b4 */ /* 0x0003e20008019000 */
[----:B------:R-:W-:Y:S01]  /*c7d0*/  MOV R11, UR44 ;  /* 0x0000002c000b7c02 */ /* 0x000fe20008000f00 */
[----:B------:R-:W-:Y:S01]  /*c7e0*/  IMAD.U32 R28, RZ, RZ, UR20 ;  /* 0x00000014ff1c7e24 */ /* 0x000fe2000f8e00ff */
[----:B------:R-:W-:Y:S01]  /*c7f0*/  UMOV UR60, UR20 ;  /* 0x00000014003c7c82 */ /* 0x000fe20008000000 */
[----:B------:R-:W-:Y:S01]  /*c800*/  IMAD.U32 R29, RZ, RZ, UR21 ;  /* 0x00000015ff1d7e24 */ /* 0x000fe2000f8e00ff */
[----:B------:R-:W-:Y:S01]  /*c810*/  UMOV UR61, UR21 ;  /* 0x00000015003d7c82 */ /* 0x000fe20008000000 */
[----:B------:R-:W-:Y:S01]  /*c820*/  IMAD.U32 R30, RZ, RZ, UR20 ;  /* 0x00000014ff1e7e24 */ /* 0x000fe2000f8e00ff */
[----:B------:R-:W-:Y:S01]  /*c830*/  UMOV UR52, UR20 ;  /* 0x0000001400347c82 */ /* 0x000fe20008000000 */
[----:B------:R2:W-:Y:S01]  /*c840*/  UTMALDG.4D [UR24], [UR4], desc[UR6] ;  /* 0x00000618040075b4 */ /* 0x0005e20008019000 */
[----:B------:R-:W-:Y:S01]  /*c850*/  IMAD.U32 R31, RZ, RZ, UR21 ;  /* 0x00000015ff1f7e24 */ /* 0x000fe2000f8e00ff */
[----:B------:R-:W-:Y:S01]  /*c860*/  UMOV UR53, UR21 ;  /* 0x0000001500357c82 */ /* 0x000fe20008000000 */
[----:B------:R-:W-:Y:S01]  /*c870*/  UMOV UR36, UR20 ;  /* 0x0000001400247c82 */ /* 0x000fe20008000000 */
[----:B------:R-:W-:Y:S01]  /*c880*/  UMOV UR37, UR21 ;  /* 0x0000001500257c82 */ /* 0x000fe20008000000 */
[----:B------:R-:W-:Y:S01]  /*c890*/  MOV R25, UR21 ;  /* 0x0000001500197c02 */ /* 0x000fe20008000f00 */
[----:B------:R-:W-:Y:S01]  /*c8a0*/  UMOV UR22, UR43 ;  /* 0x0000002b00167c82 */ /* 0x000fe20008000000 */
[----:B------:R-:W-:Y:S01]  /*c8b0*/  MOV R26, UR20 ;  /* 0x00000014001a7c02 */ /* 0x000fe20008000f00 */
[----:B------:R-:W-:Y:S01]  /*c8c0*/  UMOV UR13, UR27 ;  /* 0x0000001b000d7c82 */ /* 0x000fe20008000000 */
[----:B------:R-:W-:Y:S01]  /*c8d0*/  MOV R27, UR19 ;  /* 0x00000013001b7c02 */ /* 0x000fe20008000f00 */
[----:B0-----:R-:W-:Y:S01]  /*c8e0*/  UIADD3 UR16, UR8, 0x1c000, URZ ;  /* 0x0001c00008107890 */ /* 0x001fe2000fffe03f */
[----:B------:R-:W-:Y:S01]  /*c8f0*/  R2UR UR20, R32 ;  /* 0x00000000201472ca */ /* 0x000fe200000e0000 */
[----:B------:R0:W-:Y:S01]  /*c900*/  UTMALDG.4D [UR48], [UR4], desc[UR6] ;  /* 0x00000630040075b4 */ /* 0x0001e20008019000 */
[----:B------:R-:W-:Y:S01]  /*c910*/  R2UR UR21, R33 ;  /* 0x00000000211572ca */ /* 0x000fe200000e0000 */
[----:B------:R-:W-:Y:S01]  /*c920*/  UMOV UR34, UR10 ;  /* 0x0000000a00227c82 */ /* 0x000fe20008000000 */
[----:B------:R-:W-:Y:S01]  /*c930*/  R2UR UR19, R56 ;  /* 0x00000000381372ca */ /* 0x000fe200000e0000 */
[----:B------:R-:W-:Y:S01]  /*c940*/  UMOV UR15, UR51 ;  /* 0x00000033000f7c82 */ /* 0x000fe20008000000 */
[----:B------:R-:W-:Y:S01]  /*c950*/  MOV R20, UR45 ;  /* 0x0000002d00147c02 */ /* 0x000fe20008000f00 */
[----:B-1----:R-:W-:Y:S01]  /*c960*/  UIADD3 UR40, UR8, 0x1a000, URZ ;  /* 0x0001a00008287890 */ /* 0x002fe2000fffe03f */
[----:B------:R-:W-:Y:S01]  /*c970*/  MOV R21, UR44 ;  /* 0x0000002c00157c02 */ /* 0x000fe20008000f00 */
[----:B------:R-:W-:Y:S01]  /*c980*/  UMOV UR11, UR35 ;  /* 0x00000023000b7c82 */ /* 0x000fe20008000000 */
[----:B------:R-:W-:-:S02]  /*c990*/  R2UR UR45, R10 ;  /* 0x000000000a2d72ca */ /* 0x000fc400000e0000 */
[----:B------:R-:W-:Y:S02]  /*c9a0*/  R2UR UR44, R11 ;  /* 0x000000000b2c72ca */ /* 0x000fe400000e0000 */
[----:B------:R-:W-:Y:S01]  /*c9b0*/  R2UR UR43, R12 ;  /* 0x000000000c2b72ca */ /* 0x000fe200000e0000 */
[----:B--2---:R-:W-:Y:S01]  /*c9c0*/  UIADD3 UR24, UR8, 0x1b000, URZ ;  /* 0x0001b00008187890 */ /* 0x004fe2000fffe03f */
[----:B------:R-:W-:Y:S02]  /*c9d0*/  R2UR UR29, R13 ;  /* 0x000000000d1d72ca */ /* 0x000fe400000e0000 */
[----:B------:R-:W-:Y:S02]  /*c9e0*/  R2UR UR28, R16 ;  /* 0x00000000101c72ca */ /* 0x000fe400000e0000 */
[----:B------:R-:W-:Y:S02]  /*c9f0*/  MOV R13, UR21 ;  /* 0x00000015000d7c02 */ /* 0x000fe40008000f00 */
[----:B------:R-:W-:-:S02]  /*ca00*/  MOV R16, UR20 ;  /* 0x0000001400107c02 */ /* 0x000fc40008000f00 */
[----:B------:R-:W-:Y:S02]  /*ca10*/  MOV R17, UR19 ;  /* 0x0000001300117c02 */ /* 0x000fe40008000f00 */
[----:B------:R-:W-:Y:S01]  /*ca20*/  R2UR UR27, R54 ;  /* 0x00000000361b72ca */ /* 0x000fe200000e0000 */
[----:B------:R1:W-:Y:S01]  /*ca30*/  UTMALDG.4D [UR40], [UR4], desc[UR6] ;  /* 0x00000628040075b4 */ /* 0x0003e20008019000 */
[----:B------:R-:W-:Y:S01]  /*ca40*/  R2UR UR20, R30 ;  /* 0x000000001e1472ca */ /* 0x000fe200000e0000 */
[----:B------:R-:W-:Y:S01]  /*ca50*/  UMOV UR31, UR43 ;  /* 0x0000002b001f7c82 */ /* 0x000fe20008000000 */
[----:B------:R-:W-:Y:S01]  /*ca60*/  MOV R11, UR29 ;  /* 0x0000001d000b7c02 */ /* 0x000fe20008000f00 */
[----:B0-----:R-:W-:Y:S01]  /*ca70*/  UIADD3 UR48, UR8, 0x1d000, URZ ;  /* 0x0001d00008307890 */ /* 0x001fe2000fffe03f */
[----:B------:R-:W-:Y:S02]  /*ca80*/  MOV R12, UR28 ;  /* 0x0000001c000c7c02 */ /* 0x000fe40008000f00 */
[----:B------:R-:W-:Y:S01]  /*ca90*/  R2UR UR28, R28 ;  /* 0x000000001c1c72ca */ /* 0x000fe200000e0000 */
[----:B------:R0:W-:Y:S01]  /*caa0*/  UTMALDG.4D [UR32], [UR4], desc[UR6] ;  /* 0x00000620040075b4 */ /* 0x0001e20008019000 */
[----:B------:R-:W-:-:S02]  /*cab0*/  R2UR UR29, R29 ;  /* 0x000000001d1d72ca */ /* 0x000fc400000e0000 */
[----:B------:R-:W-:Y:S01]  /*cac0*/  R2UR UR21, R31 ;  /* 0x000000001f1572ca */ /* 0x000fe200000e0000 */
[----:B------:R-:W-:Y:S01]  /*cad0*/  UMOV UR14, UR27 ;  /* 0x0000001b000e7c82 */ /* 0x000fe20008000000 */
[----:B------:R-:W-:Y:S02]  /*cae0*/  R2UR UR19, R55 ;  /* 0x00000000371372ca */ /* 0x000fe400000e0000 */
[----:B------:R-:W-:Y:S02]  /*caf0*/  MOV R18, UR53 ;  /* 0x0000003500127c02 */ /* 0x000fe40008000f00 */
[----:B------:R-:W-:Y:S02]  /*cb00*/  MOV R19, UR52 ;  /* 0x0000003400137c02 */ /* 0x000fe40008000f00 */
[----:B------:R-:W-:Y:S02]  /*cb10*/  R2UR UR53, R18 ;  /* 0x00000000123572ca */ /* 0x000fe400000e0000 */
[----:B------:R-:W-:Y:S01]  /*cb20*/  R2UR UR52, R19 ;  /* 0x00000000133472ca */ /* 0x000fe200000e0000 */
[----:B------:R2:W-:Y:S01]  /*cb30*/  UTMALDG.4D [UR24], [UR4], desc[UR6] ;  /* 0x00000618040075b4 */ /* 0x0005e20008019000 */
[----:B------:R-:W-:-:S02]  /*cb40*/  MOV R18, UR18 ;  /* 0x0000001200127c02 */ /* 0x000fc40008000f00 */
[----:B------:R-:W-:Y:S01]  /*cb50*/  MOV R19, UR17 ;  /* 0x0000001100137c02 */ /* 0x000fe20008000f00 */
[----:B------:R-:W-:Y:S01]  /*cb60*/  UMOV UR30, UR19 ;  /* 0x00000013001e7c82 */ /* 0x000fe20008000000 */
[----:B-1----:R-:W-:Y:S01]  /*cb70*/  R2UR UR45, R20 ;  /* 0x00000000142d72ca */ /* 0x002fe200000e0000 */
[----:B------:R-:W-:Y:S01]  /*cb80*/  UIADD3 UR40, UR8, 0x1d800, URZ ;  /* 0x0001d80008287890 */ /* 0x000fe2000fffe03f */
[----:B------:R-:W-:Y:S01]  /*cb90*/  MOV R20, UR16 ;  /* 0x0000001000147c02 */ /* 0x000fe20008000f00 */
[----:B------:R-:W-:Y:S01]  /*cba0*/  UIADD3 UR16, UR8, 0x1b800, URZ ;  /* 0x0001b80008107890 */ /* 0x000fe2000fffe03f */
[----:B------:R-:W-:Y:S02]  /*cbb0*/  R2UR UR51, R58 ;  /* 0x000000003a3372ca */ /* 0x000fe400000e0000 */
[----:B------:R-:W-:Y:S01]  /*cbc0*/  R2UR UR44, R21 ;  /* 0x00000000152c72ca */ /* 0x000fe200000e0000 */
[----:B0-----:R-:W-:Y:S01]  /*cbd0*/  UIADD3 UR32, UR8, 0x1e000, URZ ;  /* 0x0001e00008207890 */ /* 0x001fe2000fffe03f */
[----:B------:R-:W-:-:S02]  /*cbe0*/  R2UR UR43, R59 ;  /* 0x000000003b2b72ca */ /* 0x000fc400000e0000 */
[----:B------:R-:W-:Y:S02]  /*cbf0*/  MOV R10, UR31 ;  /* 0x0000001f000a7c02 */ /* 0x000fe40008000f00 */
[----:B------:R0:W-:Y:S01]  /*cc00*/  UTMALDG.4D [UR16], [UR4], desc[UR6] ;  /* 0x00000610040075b4 */ /* 0x0001e20008019000 */
[----:B------:R-:W-:Y:S02]  /*cc10*/  MOV R22, UR37 ;  /* 0x0000002500167c02 */ /* 0x000fe40008000f00 */
[----:B------:R-:W-:Y:S02]  /*cc20*/  MOV R23, UR36 ;  /* 0x0000002400177c02 */ /* 0x000fe40008000f00 */
[----:B------:R-:W-:Y:S01]  /*cc30*/  R2UR UR31, R10 ;  /* 0x000000000a1f72ca */ /* 0x000fe200000e0000 */
[----:B------:R-:W-:Y:S01]  /*cc40*/  VIADD R10, R9, 0x1 ;  /* 0x00000001090a7836 */ /* 0x000fe20000000000 */
[----:B------:R-:W-:Y:S02]  /*cc50*/  R2UR UR37, R22 ;  /* 0x00000000162572ca */ /* 0x000fe400000e0000 */
[----:B------:R-:W-:Y:S01]  /*cc60*/  R2UR UR36, R23 ;  /* 0x00000000172472ca */ /* 0x000fe200000e0000 */
[----:B--2---:R-:W-:Y:S01]  /*cc70*/  UIADD3 UR24, UR8, 0x1e800, URZ ;  /* 0x0001e80008187890 */ /* 0x004fe2000fffe03f */
[----:B------:R-:W-:-:S02]  /*cc80*/  R2UR UR35, R60 ;  /* 0x000000003c2372ca */ /* 0x000fc400000e0000 */
[----:B------:R-:W-:Y:S02]  /*cc90*/  R2UR UR29, R11 ;  /* 0x000000000b1d72ca */ /* 0x000fe400000e0000 */
[----:B------:R-:W-:Y:S02]  /*cca0*/  R2UR UR28, R12 ;  /* 0x000000000c1c72ca */ /* 0x000fe400000e0000 */
[----:B------:R-:W-:Y:S01]  /*ccb0*/  R2UR UR27, R61 ;  /* 0x000000003d1b72ca */ /* 0x000fe200000e0000 */
[----:B------:R-:W1:Y:S01]  /*ccc0*/  LDC R12, c[0x0][0x3c8] ;  /* 0x0000f200ff0c7b82 */ /* 0x000e620000000800 */
[----:B------:R-:W-:Y:S02]  /*ccd0*/  MOV R9, UR43 ;  /* 0x0000002b00097c02 */ /* 0x000fe40008000f00 */
[----:B------:R-:W-:Y:S02]  /*cce0*/  MOV R24, UR22 ;  /* 0x0000001600187c02 */ /* 0x000fe40008000f00 */
[----:B------:R-:W-:-:S02]  /*ccf0*/  MOV R11, UR55 ;  /* 0x00000037000b7c02 */ /* 0x000fc40008000f00 */
[----:B------:R-:W-:Y:S02]  /*cd00*/  R2UR UR22, R24 ;  /* 0x00000000181672ca */ /* 0x000fe400000e0000 */
[----:B0-----:R-:W-:Y:S02]  /*cd10*/  R2UR UR21, R13 ;  /* 0x000000000d1572ca */ /* 0x001fe400000e0000 */
[----:B------:R-:W-:Y:S01]  /*cd20*/  R2UR UR20, R16 ;  /* 0x00000000101472ca */ /* 0x000fe200000e0000 */
[----:B------:R-:W-:Y:S01]  /*cd30*/  IMAD.U32 R16, RZ, RZ, UR10 ;  /* 0x0000000aff107e24 */ /* 0x000fe2000f8e00ff */
[----:B------:R-:W-:Y:S01]  /*cd40*/  R2UR UR19, R17 ;  /* 0x00000000111372ca */ /* 0x000fe200000e0000 */
[----:B------:R-:W-:Y:S01]  /*cd50*/  IMAD.U32 R17, RZ, RZ, UR10 ;  /* 0x0000000aff117e24 */ /* 0x000fe2000f8e00ff */
[----:B------:R-:W-:Y:S02]  /*cd60*/  R2UR UR18, R18 ;  /* 0x00000000121272ca */ /* 0x000fe400000e0000 */
[----:B------:R-:W-:-:S02]  /*cd70*/  R2UR UR17, R19 ;  /* 0x00000000131172ca */ /* 0x000fc400000e0000 */
[----:B------:R-:W-:Y:S02]  /*cd80*/  R2UR UR16, R20 ;  /* 0x00000000141072ca */ /* 0x000fe400000e0000 */
[----:B------:R-:W-:Y:S02]  /*cd90*/  MOV R13, UR51 ;  /* 0x00000033000d7c02 */ /* 0x000fe40008000f00 */
[----:B------:R-:W-:Y:S02]  /*cda0*/  MOV R20, UR27 ;  /* 0x0000001b00147c02 */ /* 0x000fe40008000f00 */
[----:B------:R-:W-:Y:S01]  /*cdb0*/  ISETP.NE.AND P2, PT, R10, R3, PT ;  /* 0x000000030a00720c */ /* 0x000fe20003f45270 */
[----:B------:R-:W-:Y:S01]  /*cdc0*/  UMOV UR23, UR19 ;  /* 0x0000001300177c82 */ /* 0x000fe20008000000 */
[----:B------:R-:W-:-:S05]  /*cdd0*/  MOV R23, UR35 ;  /* 0x0000002300177c02 */ /* 0x000fca0008000f00 */
[----:B------:R0:W-:Y:S01]  /*cde0*/  UTMALDG.4D [UR16], [UR4], desc[UR6] ;  /* 0x00000610040075b4 */ /* 0x0001e20008019000 */
[----:B------:R2:W-:Y:S01]  /*cdf0*/  UTMALDG.4D [UR56], [UR4], desc[UR6] ;  /* 0x00000638040075b4 */ /* 0x0005e20008019000 */
[----:B------:R3:W-:Y:S01]  /*ce00*/  UTMALDG.4D [UR48], [UR4], desc[UR6] ;  /* 0x00000630040075b4 */ /* 0x0007e20008019000 */
[----:B------:R4:W-:Y:S01]  /*ce10*/  UTMALDG.4D [UR40], [UR4], desc[UR6] ;  /* 0x00000628040075b4 */ /* 0x0009e20008019000 */
[----:B0-----:R-:W-:Y:S01]  /*ce20*/  R2UR UR21, R25 ;  /* 0x00000000191572ca */ /* 0x001fe200000e0000 */
[----:B------:R-:W-:Y:S01]  /*ce30*/  UIADD3 UR16, UR8, 0x18400, URZ ;  /* 0x0001840008107890 */ /* 0x000fe2000fffe03f */
[----:B------:R-:W-:Y:S01]  /*ce40*/  R2UR UR20, R26 ;  /* 0x000000001a1472ca */ /* 0x000fe200000e0000 */
[----:B------:R-:W-:Y:S01]  /*ce50*/  UMOV UR18, UR55 ;  /* 0x0000003700127c82 */ /* 0x000fe20008000000 */
[----:B------:R-:W-:Y:S01]  /*ce60*/  R2UR UR19, R27 ;  /* 0x000000001b1372ca */ /* 0x000fe200000e0000 */
[----:B------:R-:W-:Y:S01]  /*ce70*/  UMOV UR17, UR9 ;  /* 0x0000000900117c82 */ /* 0x000fe20008000000 */
[----:B------:R0:W-:Y:S01]  /*ce80*/  UTMALDG.4D [UR32], [UR4], desc[UR6] ;  /* 0x00000620040075b4 */ /* 0x0001e20008019000 */
[----:B------:R-:W-:Y:S01]  /*ce90*/  R2UR UR55, R11 ;  /* 0x000000000b3772ca */ /* 0x000fe200000e0000 */
[----:B------:R-:W-:Y:S01]  /*cea0*/  VIADD R11, R7, 0x1 ;  /* 0x00000001070b7836 */ /* 0x000fe20000000000 */
[----:B--2---:R-:W-:Y:S01]  /*ceb0*/  UIADD3 UR56, UR8, 0x1cc00, URZ ;  /* 0x0001cc0008387890 */ /* 0x004fe2000fffe03f */
[----:B------:R-:W-:-:S03]  /*cec0*/  @P2 IMAD.MOV R11, RZ, RZ, R7 ;  /* 0x000000ffff0b2224 */ /* 0x000fc600078e0207 */
[----:B------:R-:W-:Y:S01]  /*ced0*/  UMOV UR61, UR21 ;  /* 0x00000015003d7c82 */ /* 0x000fe20008000000 */
[----:B------:R2:W-:Y:S01]  /*cee0*/  UTMALDG.4D [UR24], [UR4], desc[UR6] ;  /* 0x00000618040075b4 */ /* 0x0005e20008019000 */
[----:B-1----:R-:W-:Y:S01]  /*cef0*/  ISETP.NE.AND P3, PT, R11, R12, PT ;  /* 0x0000000c0b00720c */ /* 0x002fe20003f65270 */
[----:B---3--:R-:W-:Y:S01]  /*cf00*/  UIADD3 UR48, UR8, 0x1f800, URZ ;  /* 0x0001f80008307890 */ /* 0x008fe2000fffe03f */
[----:B------:R-:W-:Y:S01]  /*cf10*/  R2UR UR50, R17 ;  /* 0x00000000113272ca */ /* 0x000fe200000e0000 */
[----:B------:R-:W-:Y:S01]  /*cf20*/  UMOV UR52, UR20 ;  /* 0x0000001400347c82 */ /* 0x000fe20008000000 */
[----:B------:R-:W-:Y:S01]  /*cf30*/  R2UR UR51, R63 ;  /* 0x000000003f3372ca */ /* 0x000fe200000e0000 */
[----:B------:R-:W-:Y:S01]  /*cf40*/  UMOV UR53, UR21 ;  /* 0x0000001500357c82 */ /* 0x000fe20008000000 */
[----:B------:R-:W-:Y:S01]  /*cf50*/  UMOV UR60, UR20 ;  /* 0x00000014003c7c82 */ /* 0x000fe20008000000 */
[----:B------:R-:W-:Y:S01]  /*cf60*/  UMOV UR58, UR55 ;  /* 0x00000037003a7c82 */ /* 0x000fe20008000000 */
[----:B----4-:R-:W-:Y:S01]  /*cf70*/  R2UR UR42, R16 ;  /* 0x00000000102a72ca */ /* 0x010fe200000e0000 */
[----:B------:R-:W-:Y:S01]  /*cf80*/  UIADD3 UR40, UR8, 0x1f000, URZ ;  /* 0x0001f00008287890 */ /* 0x000fe2000fffe03f */
[----:B------:R-:W-:Y:S01]  /*cf90*/  R2UR UR43, R62 ;  /* 0x000000003e2b72ca */ /* 0x000fe200000e0000 */
[----:B------:R-:W-:Y:S01]  /*cfa0*/  UMOV UR44, UR20 ;  /* 0x00000014002c7c82 */ /* 0x000fe20008000000 */
[----:B------:R-:W-:Y:S01]  /*cfb0*/  UMOV UR45, UR21 ;  /* 0x00000015002d7c82 */ /* 0x000fe20008000000 */
[----:B------:R-:W-:-:S02]  /*cfc0*/  MOV R25, UR44 ;  /* 0x0000002c00197c02 */ /* 0x000fc40008000f00 */
[----:B------:R-:W-:Y:S02]  /*cfd0*/  MOV R24, UR45 ;  /* 0x0000002d00187c02 */ /* 0x000fe40008000f00 */
[----:B------:R-:W-:Y:S01]  /*cfe0*/  UMOV UR10, UR51 ;  /* 0x00000033000a7c82 */ /* 0x000fe20008000000 */
[----:B0-----:R-:W-:Y:S01]  /*cff0*/  UIADD3 UR32, UR8, 0x19c00, URZ ;  /* 0x00019c0008207890 */ /* 0x001fe2000fffe03f */
[----:B------:R-:W-:Y:S01]  /*d000*/  UMOV UR36, UR20 ;  /* 0x0000001400247c82 */ /* 0x000fe20008000000 */
[----:B------:R-:W-:Y:S01]  /*d010*/  UMOV UR37, UR21 ;  /* 0x0000001500257c82 */ /* 0x000fe20008000000 */
[----:B------:R-:W-:Y:S01]  /*d020*/  UMOV UR34, UR55 ;  /* 0x0000003700227c82 */ /* 0x000fe20008000000 */
[----:B------:R-:W-:Y:S01]  /*d030*/  MOV R21, UR37 ;  /* 0x0000002500157c02 */ /* 0x000fe20008000f00 */
[----:B------:R0:W-:Y:S01]  /*d040*/  UTMALDG.4D [UR40], [UR4], desc[UR6] ;  /* 0x00000628040075b4 */ /* 0x0001e20008019000 */
[----:B------:R-:W-:Y:S01]  /*d050*/  UMOV UR12, UR43 ;  /* 0x0000002b000c7c82 */ /* 0x000fe20008000000 */
[----:B--2---:R-:W-:Y:S01]  /*d060*/  UIADD3 UR24, UR8, 0x19400, URZ ;  /* 0x0001940008187890 */ /* 0x004fe2000fffe03f */
[----:B------:R-:W-:Y:S01]  /*d070*/  MOV R22, UR36 ;  /* 0x0000002400167c02 */ /* 0x000fe20008000f00 */
[----:B------:R-:W-:Y:S01]  /*d080*/  UMOV UR27, UR14 ;  /* 0x0000000e001b7c82 */ /* 0x000fe20008000000 */
[----:B------:R-:W-:Y:S01]  /*d090*/  UMOV UR28, UR20 ;  /* 0x00000014001c7c82 */ /* 0x000fe20008000000 */
[----:B------:R-:W-:Y:S01]  /*d0a0*/  UMOV UR29, UR21 ;  /* 0x00000015001d7c82 */ /* 0x000fe20008000000 */
[----:B------:R-:W-:Y:S01]  /*d0b0*/  UMOV UR26, UR55 ;  /* 0x00000037001a7c82 */ /* 0x000fe20008000000 */
[----:B------:R1:W-:Y:S01]  /*d0c0*/  UTMALDG.4D [UR48], [UR4], desc[UR6] ;  /* 0x00000630040075b4 */ /* 0x0003e20008019000 */
[----:B------:R-:W-:-:S02]  /*d0d0*/  MOV R7, UR29 ;  /* 0x0000001d00077c02 */ /* 0x000fc40008000f00 */
[----:B------:R-:W-:Y:S02]  /*d0e0*/  MOV R18, UR29 ;  /* 0x0000001d00127c02 */ /* 0x000fe40008000f00 */
[----:B------:R-:W-:Y:S01]  /*d0f0*/  MOV R19, UR28 ;  /* 0x0000001c00137c02 */ /* 0x000fe20008000f00 */
[----:B------:R2:W-:Y:S01]  /*d100*/  UTMALDG.4D [UR16], [UR4], desc[UR6] ;  /* 0x00000610040075b4 */ /* 0x0005e20008019000 */
[----:B0-----:R-:W-:Y:S01]  /*d110*/  R2UR UR43, R9 ;  /* 0x00000000092b72ca */ /* 0x001fe200000e0000 */
[----:B------:R-:W-:Y:S01]  /*d120*/  UIADD3 UR40, UR8, 0x18c00, URZ ;  /* 0x00018c0008287890 */ /* 0x000fe2000fffe03f */
[----:B------:R-:W-:Y:S01]  /*d130*/  UMOV UR42, UR55 ;  /* 0x00000037002a7c82 */ /* 0x000fe20008000000 */
[----:B-1----:R-:W-:Y:S01]  /*d140*/  R2UR UR51, R13 ;  /* 0x000000000d3372ca */ /* 0x002fe200000e0000 */
[----:B------:R-:W-:Y:S01]  /*d150*/  UIADD3 UR48, UR8, 0x1d400, URZ ;  /* 0x0001d40008307890 */ /* 0x000fe2000fffe03f */
[----:B------:R-:W-:Y:S01]  /*d160*/  MOV R13, UR27 ;  /* 0x0000001b000d7c02 */ /* 0x000fe20008000f00 */
[----:B------:R-:W-:Y:S01]  /*d170*/  UMOV UR27, UR13 ;  /* 0x0000000d001b7c82 */ /* 0x000fe20008000000 */
[----:B------:R-:W-:-:S06]  /*d180*/  UMOV UR50, UR55 ;  /* 0x0000003700327c82 */ /* 0x000fcc0008000000 */
[----:B------:R-:W-:Y:S01]  /*d190*/  MOV R26, UR43 ;  /* 0x0000002b001a7c02 */ /* 0x000fe20008000f00 */
[----:B------:R-:W-:Y:S01]  /*d1a0*/  UMOV UR13, UR21 ;  /* 0x00000015000d7c82 */ /* 0x000fe20008000000 */
[----:B--2---:R-:W-:Y:S01]  /*d1b0*/  UMOV UR18, UR23 ;  /* 0x0000001700127c82 */ /* 0x004fe20008000000 */
[----:B------:R-:W-:Y:S01]  /*d1c0*/  UMOV UR17, UR31 ;  /* 0x0000001f00117c82 */ /* 0x000fe20008000000 */
[----:B------:R-:W-:Y:S01]  /*d1d0*/  UMOV UR43, UR18 ;  /* 0x00000012002b7c82 */ /* 0x000fe20008000000 */
[----:B------:R-:W-:Y:S01]  /*d1e0*/  UMOV UR16, UR30 ;  /* 0x0000001e00107c82 */ /* 0x000fe20008000000 */
[----:B------:R-:W-:Y:S01]  /*d1f0*/  MOV R17, UR43 ;  /* 0x0000002b00117c02 */ /* 0x000fe20008000f00 */
[----:B------:R-:W-:Y:S01]  /*d200*/  UMOV UR43, UR17 ;  /* 0x00000011002b7c82 */ /* 0x000fe20008000000 */
[----:B------:R-:W-:Y:S01]  /*d210*/  UMOV UR35, UR16 ;  /* 0x0000001000237c82 */ /* 0x000fe20008000000 */
[----:B------:R-:W-:Y:S01]  /*d220*/  MOV R9, UR43 ;  /* 0x0000002b00097c02 */ /* 0x000fe20008000f00 */
[----:B------:R-:W-:Y:S01]  /*d230*/  UMOV UR43, UR22 ;  /* 0x00000016002b7c82 */ /* 0x000fe20008000000 */
[----:B------:R-:W-:Y:S01]  /*d240*/  MOV R16, UR35 ;  /* 0x0000002300107c02 */ /* 0x000fe20008000f00 */
[----:B------:R0:W-:Y:S01]  /*d250*/  UTMALDG.4D [UR40], [UR4], desc[UR6] ;  /* 0x00000628040075b4 */ /* 0x0001e20008019000 */
[----:B------:R-:W-:Y:S01]  /*d260*/  UMOV UR35, UR15 ;  /* 0x0000000f00237c82 */ /* 0x000fe20008000000 */
[----:B------:R-:W-:Y:S01]  /*d270*/  UIADD3 UR16, UR8, 0x1f400, URZ ;  /* 0x0001f40008107890 */ /* 0x000fe2000fffe03f */
[----:B------:R-:W-:Y:S01]  /*d280*/  UMOV UR19, UR12 ;  /* 0x0000000c00137c82 */ /* 0x000fe20008000000 */
[----:B------:R-:W-:Y:S01]  /*d290*/  UMOV UR17, UR9 ;  /* 0x0000000900117c82 */ /* 0x000fe20008000000 */
[----:B------:R-:W-:Y:S01]  /*d2a0*/  UMOV UR18, UR55 ;  /* 0x0000003700127c82 */ /* 0x000fe20008000000 */
[----:B------:R-:W-:Y:S01]  /*d2b0*/  UMOV UR12, UR20 ;  /* 0x00000014000c7c82 */ /* 0x000fe20008000000 */
[----:B------:R1:W-:Y:S01]  /*d2c0*/  UTMALDG.4D [UR24], [UR4], desc[UR6] ;  /* 0x00000618040075b4 */ /* 0x0003e20008019000 */
[----:B------:R2:W-:Y:S01]  /*d2d0*/  UTMALDG.4D [UR32], [UR4], desc[UR6] ;  /* 0x00000620040075b4 */ /* 0x0005e20008019000 */
[----:B0-----:R-:W-:Y:S01]  /*d2e0*/  R2UR UR43, R9 ;  /* 0x00000000092b72ca */ /* 0x001fe200000e0000 */
[----:B------:R-:W-:Y:S01]  /*d2f0*/  UIADD3 UR40, UR8, 0x1a400, URZ ;  /* 0x0001a40008287890 */ /* 0x000fe2000fffe03f */
[----:B------:R-:W-:-:S02]  /*d300*/  MOV R9, UR28 ;  /* 0x0000001c00097c02 */ /* 0x000fc40008000f00 */
[----:B-1----:R-:W-:Y:S01]  /*d310*/  R2UR UR27, R13 ;  /* 0x000000000d1b72ca */ /* 0x002fe200000e0000 */
[----:B------:R-:W-:Y:S01]  /*d320*/  UIADD3 UR24, UR8, 0x1b400, URZ ;  /* 0x0001b40008187890 */ /* 0x000fe2000fffe03f */
[----:B------:R-:W-:-:S07]  /*d330*/  MOV R13, UR25 ;  /* 0x00000019000d7c02 */ /* 0x000fce0008000f00 */
[----:B------:R0:W-:Y:S01]  /*d340*/  UTMALDG.4D [UR40], [UR4], desc[UR6] ;  /* 0x00000628040075b4 */ /* 0x0001e20008019000 */
[----:B--2---:R-:W-:Y:S01]  /*d350*/  R2UR UR35, R16 ;  /* 0x00000000102372ca */ /* 0x004fe200000e0000 */
[----:B------:R-:W-:Y:S01]  /*d360*/  UIADD3 UR32, UR8, 0x1bc00, URZ ;  /* 0x0001bc0008207890 */ /* 0x000fe2000fffe03f */
[----:B------:R-:W-:Y:S01]  /*d370*/  MOV R16, UR24 ;  /* 0x0000001800107c02 */ /* 0x000fe20008000f00 */
[----:B------:R-:W-:Y:S01]  /*d380*/  UIADD3 UR24, UR8, 0x1ac00, URZ ;  /* 0x0001ac0008187890 */ /* 0x000fe2000fffe03f */
[----:B------:R-:W-:Y:S01]  /*d390*/  MOV R12, UR27 ;  /* 0x0000001b000c7c02 */ /* 0x000fe20008000f00 */
[----:B------:R-:W-:Y:S01]  /*d3a0*/  UMOV UR27, UR11 ;  /* 0x0000000b001b7c82 */ /* 0x000fe20008000000 */
[----:B------:R-:W-:Y:S01]  /*d3b0*/  UMOV UR11, UR10 ;  /* 0x0000000a000b7c82 */ /* 0x000fe20008000000 */
[----:B------:R-:W-:-:S05]  /*d3c0*/  UMOV UR10, UR55 ;  /* 0x00000037000a7c82 */ /* 0x000fca0008000000 */
[----:B------:R1:W-:Y:S01]  /*d3d0*/  UTMALDG.4D [UR24], [UR4], desc[UR6] ;  /* 0x00000618040075b4 */ /* 0x0003e20008019000 */
[----:B0-----:R-:W-:Y:S01]  /*d3e0*/  R2UR UR43, R17 ;  /* 0x00000000112b72ca */ /* 0x001fe200000e0000 */
[----:B------:R-:W-:Y:S01]  /*d3f0*/  UIADD3 UR40, UR8, 0x1c400, URZ ;  /* 0x0001c40008287890 */ /* 0x000fe2000fffe03f */
[----:B-1----:R-:W-:Y:S02]  /*d400*/  R2UR UR29, R7 ;  /* 0x00000000071d72ca */ /* 0x002fe400000e0000 */
[----:B------:R-:W-:Y:S02]  /*d410*/  R2UR UR28, R9 ;  /* 0x00000000091c72ca */ /* 0x000fe400000e0000 */
[----:B------:R-:W-:Y:S01]  /*d420*/  R2UR UR27, R12 ;  /* 0x000000000c1b72ca */ /* 0x000fe200000e0000 */
[----:B------:R-:W-:Y:S01]  /*d430*/  VIADD R12, R8, 0x1 ;  /* 0x00000001080c7836 */ /* 0x000fe20000000000 */
[----:B------:R-:W-:Y:S01]  /*d440*/  R2UR UR25, R13 ;  /* 0x000000000d1972ca */ /* 0x000fe200000e0000 */
[----:B------:R-:W-:Y:S01]  /*d450*/  @P3 IMAD.MOV R12, RZ, RZ, R8 ;  /* 0x000000ffff0c3224 */ /* 0x000fe200078e0208 */
[----:B------:R-:W-:-:S02]  /*d460*/  R2UR UR24, R16 ;  /* 0x00000000101872ca */ /* 0x000fc400000e0000 */
[----:B------:R-:W-:Y:S01]  /*d470*/  SEL R7, RZ, 0x1, P4 ;  /* 0x00000001ff077807 */ /* 0x000fe20002000000 */
[----:B------:R-:W-:Y:S01]  /*d480*/  IMAD.MOV.U32 R8, RZ, RZ, R12 ;  /* 0x000000ffff087224 */ /* 0x000fe200078e000c */
[----:B------:R-:W-:Y:S02]  /*d490*/  SEL R9, R10, RZ, P2 ;  /* 0x000000ff0a097207 */ /* 0x000fe40001000000 */
[----:B------:R-:W-:Y:S02]  /*d4a0*/  LOP3.LUT R6, R6, R7, RZ, 0x3c, !PT ;  /* 0x0000000706067212 */ /* 0x000fe400078e3cff */
[----:B------:R-:W-:-:S05]  /*d4b0*/  SEL R7, R11, RZ, P3 ;  /* 0x000000ff0b077207 */ /* 0x000fca0001800000 */
        /* <DEDUP_REMOVED lines=9> */
[----:B------:R3:W-:Y:S01]  /*d550*/  UTMALDG.4D [UR48], [UR4], desc[UR6] ;  /* 0x00000630040075b4 */ /* 0x0007e20008019000 */
[----:B-1----:R-:W-:Y:S01]  /*d560*/  R2UR UR37, R21 ;  /* 0x00000000152572ca */ /* 0x002fe200000e0000 */
[----:B------:R-:W-:Y:S01]  /*d570*/  UIADD3 UR32, UR8, 0x1e400, URZ ;  /* 0x0001e40008207890 */ /* 0x000fe2000fffe03f */
[----:B------:R-:W-:-:S02]  /*d580*/  R2UR UR36, R22 ;  /* 0x00000000162472ca */ /* 0x000fc400000e0000 */
[----:B------:R-:W-:Y:S02]  /*d590*/  R2UR UR35, R23 ;  /* 0x00000000172372ca */ /* 0x000fe400000e0000 */
[----:B--2---:R-:W-:Y:S01]  /*d5a0*/  R2UR UR45, R24 ;  /* 0x00000000182d72ca */ /* 0x004fe200000e0000 */
[----:B------:R-:W-:Y:S01]  /*d5b0*/  UIADD3 UR40, UR8, 0x1dc00, URZ ;  /* 0x0001dc0008287890 */ /* 0x000fe2000fffe03f */
[----:B------:R-:W-:Y:S01]  /*d5c0*/  R2UR UR44, R25 ;  /* 0x00000000192c72ca */ /* 0x000fe200000e0000 */
[----:B------:R-:W-:Y:S01]  /*d5d0*/  UIADD3 UR8, UR8, 0x1fc00, URZ ;  /* 0x0001fc0008087890 */ /* 0x000fe2000fffe03f */
[----:B------:R-:W-:-:S13]  /*d5e0*/  R2UR UR43, R26 ;  /* 0x000000001a2b72ca */ /* 0x000fda00000e0000 */
[----:B------:R3:W-:Y:S01]  /*d5f0*/  UTMALDG.4D [UR40], [UR4], desc[UR6] ;  /* 0x00000628040075b4 */ /* 0x0007e20008019000 */
[----:B------:R3:W-:Y:S01]  /*d600*/  UTMALDG.4D [UR32], [UR4], desc[UR6] ;  /* 0x00000620040075b4 */ /* 0x0007e20008019000 */
[----:B------:R3:W-:Y:S01]  /*d610*/  UTMALDG.4D [UR24], [UR4], desc[UR6] ;  /* 0x00000618040075b4 */ /* 0x0007e20008019000 */
[----:B------:R3:W-:Y:S01]  /*d620*/  UTMALDG.4D [UR16], [UR4], desc[UR6] ;  /* 0x00000610040075b4 */ /* 0x0007e20008019000 */
[----:B------:R3:W-:Y:S02]  /*d630*/  UTMALDG.4D [UR8], [UR4], desc[UR6] ;  /* 0x00000608040075b4 */ /* 0x0007e40008019000 */
[----:B---3--:R-:W-:Y:S05]  /*d640*/  @P5 BRA `(.L_x_276) ;  /* 0xffffffc0002c5947 */ /* 0x008fea000383ffff */
.L_x_272:
[----:B------:R-:W-:Y:S01]  /*d650*/  ISETP.GE.U32.AND P2, PT, R2, 0x3, PT ;  /* 0x000000030200780c */ /* 0x000fe20003f46070 */
[----:B------:R-:W-:Y:S05]  /*d660*/  WARPSYNC.ALL ;  /* 0x0000000000007948 */ /* 0x000fea0003800000 */
[----:B------:R-:W-:-:S07]  /*d670*/  ELECT P1, URZ, PT ;  /* 0x00000000003f782f */ /* 0x000fce0003820000 */
[----:B------:R-:W-:-:S05]  /*d680*/  @P2 IMAD.WIDE.U32 R4, R2, -0x55555555, RZ ;  /* 0xaaaaaaab02042825 */ /* 0x000fca00078e00ff */
[----:B------:R-:W-:-:S04]  /*d690*/  @P2 SHF.R.U32.HI R3, RZ, 0x1, R5 ;  /* 0x00000001ff032819 */ /* 0x000fc80000011605 */
[----:B------:R-:W-:-:S04]  /*d6a0*/  @P2 LOP3.LUT R3, R3, 0x1, RZ, 0xc0, !PT ;  /* 0x0000000103032812 */ /* 0x000fc800078ec0ff */
[----:B------:R-:W-:Y:S01]  /*d6b0*/  @P2 ISETP.NE.U32.AND P0, PT, R3, 0x1, PT ;  /* 0x000000010300280c */ /* 0x000fe20003f05070 */
[----:B------:R-:W-:-:S12]  /*d6c0*/  @!P1 EXIT ;  /* 0x000000000000994d */ /* 0x000fd80003800000 */
[----:B------:R-:W-:Y:S02]  /*d6d0*/  LOP3.LUT R0, R0, 0x2, RZ, 0xfc, !PT ;  /* 0x0000000200007812 */ /* 0x000fe400078efcff */
[----:B------:R-:W-:Y:S02]  /*d6e0*/  @P2 ISETP.NE.U32.AND.EX P0, PT, RZ, RZ, PT, P0 ;  /* 0x000000ffff00220c */ /* 0x000fe40003f05100 */
[----:B------:R-:W-:Y:S01]  /*d6f0*/  ISETP.NE.AND P1, PT, R0, 0x3, PT ;  /* 0x000000030000780c */ /* 0x000fe20003f25270 */
[----:B------:R-:W-:Y:S01]  /*d700*/  IMAD.MOV.U32 R0, RZ, RZ, 0x1 ;  /* 0x00000001ff007424 */ /* 0x000fe200078e00ff */
[----:B------:R-:W-:-:S11]  /*d710*/  @P2 SEL R0, RZ, 0x1, !P0 ;  /* 0x00000001ff002807 */ /* 0x000fd60004000000 */
[----:B------:R-:W-:Y:S05]  /*d720*/  @!P1 BRA `(.L_x_277) ;  /* 0x0000000000049947 */ /* 0x000fea0003800000 */
[----:B------:R-:W-:Y:S01]  /*d730*/  BPT.TRAP 0x1 ;  /* 0x000000040000795c */ /* 0x000fe20000300000 */
.L_x_277:
[----:B------:R-:W2:Y:S01]  /*d740*/  S2R R6, SR_CgaCtaId ;  /* 0x0000000000067919 */ /* 0x000ea20000008800 */
[----:B------:R-:W-:Y:S01]  /*d750*/  IMAD.WIDE.U32 R4, R2, -0x55555555, RZ ;  /* 0xaaaaaaab02047825 */ /* 0x000fe200078e00ff */
[----:B------:R-:W-:-:S04]  /*d760*/  MOV R3, 0x400 ;  /* 0x0000040000037802 */ /* 0x000fc80000000f00 */
[----:B------:R-:W-:-:S05]  /*d770*/  SHF.R.U32.HI R5, RZ, 0x1, R5 ;  /* 0x00000001ff057819 */ /* 0x000fca0000011605 */
[----:B------:R-:W-:Y:S01]  /*d780*/  IMAD R2, R5, -0x3, R2 ;  /* 0xfffffffd05027824 */ /* 0x000fe200078e0202 */
[----:B------:R-:W-:Y:S02]  /*d790*/  SHF.L.U32 R5, R0, 0x1f, RZ ;  /* 0x0000001f00057819 */ /* 0x000fe400000006ff */
[----:B--2---:R-:W-:-:S05]  /*d7a0*/  LEA R3, R6, R3, 0x18 ;  /* 0x0000000306037211 */ /* 0x004fca00078ec0ff */
[----:B------:R-:W-:-:S04]  /*d7b0*/  VIADD R3, R3, 0x30018 ;  /* 0x0003001803037836 */ /* 0x000fc80000000000 */
[----:B------:R-:W-:-:S07]  /*d7c0*/  IMAD R4, R2, 0x8, R3 ;  /* 0x0000000802047824 */ /* 0x000fce00078e0203 */
.L_x_278:
[----:B--2---:R2:W3:Y:S02]  /*d7d0*/  SYNCS.PHASECHK.TRANS64.TRYWAIT P0, [R4+URZ], R5 ;  /* 0x00000005040075a7 */ /* 0x0044e4000800017f */
[----:B---3--:R-:W-:Y:S05]  /*d7e0*/  @!P0 NANOSLEEP.SYNCS 0x989680 ;  /* 0x009896800000895d */ /* 0x008fea0003900000 */
[----:B------:R-:W3:Y:S02]  /*d7f0*/  @!P0 SYNCS.PHASECHK.TRANS64 P0, [R4+URZ], R5 ;  /* 0x00000005040085a7 */ /* 0x000ee4000800007f */
[----:B---3--:R-:W-:Y:S05]  /*d800*/  @!P0 BRA `(.L_x_278) ;  /* 0xfffffffc00f08947 */ /* 0x008fea000383ffff */
[----:B------:R-:W-:-:S05]  /*d810*/  VIADD R2, R2, 0x1 ;  /* 0x0000000102027836 */ /* 0x000fca0000000000 */
[----:B------:R-:W-:-:S04]  /*d820*/  ISETP.NE.AND P0, PT, R2, 0x3, PT ;  /* 0x000000030200780c */ /* 0x000fc80003f05270 */
[----:B--2---:R-:W-:Y:S02]  /*d830*/  SEL R5, RZ, 0x1, P0 ;  /* 0x00000001ff057807 */ /* 0x004fe40000000000 */
[----:B------:R-:W-:Y:S02]  /*d840*/  SEL R2, R2, RZ, P0 ;  /* 0x000000ff02027207 */ /* 0x000fe40000000000 */
[----:B------:R-:W-:-:S03]  /*d850*/  LOP3.LUT R7, R0, R5, RZ, 0x3c, !PT ;  /* 0x0000000500077212 */ /* 0x000fc600078e3cff */
[----:B------:R-:W-:Y:S01]  /*d860*/  IMAD R0, R2, 0x8, R3 ;  /* 0x0000000802007824 */ /* 0x000fe200078e0203 */
[----:B------:R-:W-:-:S07]  /*d870*/  SHF.L.U32 R5, R7, 0x1f, RZ ;  /* 0x0000001f07057819 */ /* 0x000fce00000006ff */
.L_x_279:
        /* <DEDUP_REMOVED lines=11> */
.L_x_280:
[----:B--2---:R2:W3:Y:S02]  /*d930*/  SYNCS.PHASECHK.TRANS64.TRYWAIT P0, [R2+URZ], R3 ;  /* 0x00000003020075a7 */ /* 0x0044e4000800017f */
[----:B---3--:R-:W-:Y:S05]  /*d940*/  @!P0 NANOSLEEP.SYNCS 0x989680 ;  /* 0x009896800000895d */ /* 0x008fea0003900000 */
[----:B------:R-:W3:Y:S02]  /*d950*/  @!P0 SYNCS.PHASECHK.TRANS64 P0, [R2+URZ], R3 ;  /* 0x00000003020085a7 */ /* 0x000ee4000800007f */
[----:B---3--:R-:W-:Y:S05]  /*d960*/  @P0 EXIT ;  /* 0x000000000000094d */ /* 0x008fea0003800000 */
[----:B------:R-:W-:Y:S05]  /*d970*/  BRA `(.L_x_280) ;  /* 0xfffffffc00ec7947 */ /* 0x000fea000383ffff */
.L_x_281:
[----:B------:R-:W-:-:S00]  /*d980*/  BRA `(.L_x_281) ;  /* 0xfffffffc00fc7947 */ /* 0x000fc0000383ffff */
[----:B------:R-:W-:-:S00]  /*d990*/  NOP ;  /* 0x0000000000007918 */ /* 0x000fc00000000000 */
        /* <DEDUP_REMOVED lines=14> */
.L_x_282:


//--------------------- .nv.shared._ZN7cutlass13device_kernelINS_4conv6kernel13ConvUniversalINS1_16ConvProblemShapeILNS1_8OperatorE0ELi2EEENS1_10collective14CollectiveConvINS1_46MainloopSm90TmaGmmaWarpSpecializedImplicitGemmILS5_0ELi3ELi2EN4cute5tupleIJNSA_1CILi1EEESD_SD_EEENS1_36KernelImplicitTmaWarpSpecializedSm90ELi1EEENSB_IJNSC_ILi128EEESH_NSB_IJNSC_ILi64EEEEEEEEENS_10tfloat32_tESL_NSA_8TiledMMAINSA_8MMA_AtomIJNSA_4SM904GMMA30MMA_64x128x8_F32TF32TF32_SS_TNILNSP_7ScaleInE1ELSR_1EEEEEENSA_6LayoutISE_NSB_IJNSC_ILi0EEESV_SV_EEEEENSB_IJNSA_10UnderscoreESY_SY_EEEEENS7_6detail26Sm90ImplicitGemmTileTraitsINSA_20SM90_TMA_LOAD_IM2COLENSA_14ComposedLayoutINSA_7SwizzleILi3ELi4ELi3EEENSA_18smem_ptr_flag_bitsILi32EEENSU_INSB_IJNSB_IJNSC_ILi8EEENSC_ILi16EEEEEENSB_IJNSC_ILi32EEENSC_ILi2EEEEEENSB_IJSD_NSC_ILi3EEEEEEEEENSB_IJNSB_IJS1C_NSC_ILi512EEEEEENSB_IJSD_NSC_ILi256EEEEEENSB_IJSV_NSC_ILi8192EEEEEEEEEEEEEvEENS12_INSA_13SM90_TMA_LOADES1Q_vEEEENS_8epilogue10collective6detail29Sm90TmaWarpSpecializedAdapterINS1W_15DefaultEpilogueISL_NSB_IJNSB_IJlllEEESD_SV_EEES21_NS1V_6thread17LinearCombinationISL_Li1EffLNS22_9ScaleType4KindE0ELNS_15FloatRoundStyleE2ESL_EENS_4gemm15EpilogueDefaultEEEEEvvEEEEvNT_6ParamsE --------------------------
	.section	.nv.shared._ZN7cutlass13device_kernelINS_4conv6kernel13ConvUniversalINS1_16ConvProblemShapeILNS1_8OperatorE0ELi2EEENS1_10collective14CollectiveConvINS1_46MainloopSm90TmaGmmaWarpSpecializedImplicitGemmILS5_0ELi3ELi2EN4cute5tupleIJNSA_1CILi1EEESD_SD_EEENS1_36KernelImplicitTmaWarpSpecializedSm90ELi1EEENSB_IJNSC_ILi128EEESH_NSB_IJNSC_ILi64EEEEEEEEENS_10tfloat32_tESL_NSA_8TiledMMAINSA_8MMA_AtomIJNSA_4SM904GMMA30MMA_64x128x8_F32TF32TF32_SS_TNILNSP_7ScaleInE1ELSR_1EEEEEENSA_6LayoutISE_NSB_IJNSC_ILi0EEESV_SV_EEEEENSB_IJNSA_10UnderscoreESY_SY_EEEEENS7_6detail26Sm90ImplicitGemmTileTraitsINSA_20SM90_TMA_LOAD_IM2COLENSA_14ComposedLayoutINSA_7SwizzleILi3ELi4ELi3EEENSA_18smem_ptr_flag_bitsILi32EEENSU_INSB_IJNSB_IJNSC_ILi8EEENSC_ILi16EEEEEENSB_IJNSC_ILi32EEENSC_ILi2EEEEEENSB_IJSD_NSC_ILi3EEEEEEEEENSB_IJNSB_IJS1C_NSC_ILi512EEEEEENSB_IJSD_NSC_ILi256EEEEEENSB_IJSV_NSC_ILi8192EEEEEEEEEEEEEvEENS12_INSA_13SM90_TMA_LOADES1Q_vEEEENS_8epilogue10collective6detail29Sm90TmaWarpSpecializedAdapterINS1W_15DefaultEpilogueISL_NSB_IJNSB_IJlllEEESD_SV_EEES21_NS1V_6thread17LinearCombinationISL_Li1EffLNS22_9ScaleType4KindE0ELNS_15FloatRoundStyleE2ESL_EENS_4gemm15EpilogueDefaultEEEEEvvEEEEvNT_6ParamsE,"aw",@nobits
	.sectionflags	@""
	.align	16
	.zero		1024


//--------------------- .nv.shared.reserved.0     --------------------------
	.section	.nv.shared.reserved.0,"aw",@nobits
	.weak		__nv_reservedSMEM_offset_0_alias
	.size		__nv_reservedSMEM_offset_0_alias, 0, 0
	.other		__nv_reservedSMEM_offset_0_alias,@"STO_CUDA_RESERVED_SHARED STV_DEFAULT"
__nv_reservedSMEM_offset_0_alias:
	.zero		0


//--------------------- .nv.global                --------------------------
	.section	.nv.global,"aw",@nobits
.nv.global:
	.type		_ZN39_INTERNAL_7f839aa4_4_k_cu_6eed2854_26134cute1_E,@object
	.size		_ZN39_INTERNAL_7f839aa4_4_k_cu_6eed2854_26134cute1_E,(_ZN39_INTERNAL_7f839aa4_4_k_cu_6eed2854_26134cuda3std3__45__cpo6cbeginE - _ZN39_INTERNAL_7f839aa4_4_k_cu_6eed2854_26134cute1_E)
_ZN39_INTERNAL_7f839aa4_4_k_cu_6eed2854_26134cute1_E:
	.zero		1
	.type		_ZN39_INTERNAL_7f839aa4_4_k_cu_6eed2854_26134cuda3std3__45__cpo6cbeginE,@object
	.size		_ZN39_INTERNAL_7f839aa4_4_k_cu_6eed2854_26134cuda3std3__45__cpo6cbeginE,(_ZN39_INTERNAL_7f839aa4_4_k_cu_6eed2854_26134cuda3std3__48in_placeE - _ZN39_INTERNAL_7f839aa4_4_k_cu_6eed2854_26134cuda3std3__45__cpo6cbeginE)
_ZN39_INTERNAL_7f839aa4_4_k_cu_6eed2854_26134cuda3std3__45__cpo6cbeginE:
	.zero		1
	.type		_ZN39_INTERNAL_7f839aa4_4_k_cu_6eed2854_26134cuda3std3__48in_placeE,@object
	.size		_ZN39_INTERNAL_7f839aa4_4_k_cu_6eed2854_26134cuda3std3__48in_placeE,(_ZN39_INTERNAL_7f839aa4_4_k_cu_6eed2854_26134cuda3std6ranges3__45__cpo9iter_moveE - _ZN39_INTERNAL_7f839aa4_4_k_cu_6eed2854_26134cuda3std3__48in_placeE)
_ZN39_INTERNAL_7f839aa4_4_k_cu_6eed2854_26134cuda3std3__48in_placeE:
	.zero		1
	.type		_ZN39_INTERNAL_7f839aa4_4_k_cu_6eed2854_26134cuda3std6ranges3__45__cpo9iter_moveE,@object
	.size		_ZN39_INTERNAL_7f839aa4_4_k_cu_6eed2854_26134cuda3std6ranges3__45__cpo9iter_moveE,(_ZN39_INTERNAL_7f839aa4_4_k_cu_6eed2854_26134cuda3std3__45__cpo5beginE - _ZN39_INTERNAL_7f839aa4_4_k_cu_6eed2854_26134cuda3std6ranges3__45__cpo9iter_moveE)
_ZN39_INTERNAL_7f839aa4_4_k_cu_6eed2854_26134cuda3std6ranges3__45__cpo9iter_moveE:
	.zero		1
	.type		_ZN39_INTERNAL_7f839aa4_4_k_cu_6eed2854_26134cuda3std3__45__cpo5beginE,@object
	.size		_ZN39_INTERNAL_7f839aa4_4_k_cu_6eed2854_26134cuda3std3__45__cpo5beginE,(_ZN39_INTERNAL_7f839aa4_4_k_cu_6eed2854_26134cuda3std3__441_GLOBAL__N__7f839aa4_4_k_cu_6eed2854_26136ignoreE - _ZN39_INTERNAL_7f839aa4_4_k_cu_6eed2854_26134cuda3std3__45__cpo5beginE)
_ZN39_INTERNAL_7f839aa4_4_k_cu_6eed2854_26134cuda3std3__45__cpo5beginE:
	.zero		1
	.type		_ZN39_INTERNAL_7f839aa4_4_k_cu_6eed2854_26134cuda3std3__441_GLOBAL__N__7f839aa4_4_k_cu_6eed2854_26136ignoreE,@object
	.size		_ZN39_INTERNAL_7f839aa4_4_k_cu_6eed2854_26134cuda3std3__441_GLOBAL__N__7f839aa4_4_k_cu_6eed2854_26136ignoreE,(_ZN39_INTERNAL_7f839aa4_4_k_cu_6eed2854_26134cute7productE - _ZN39_INTERNAL_7f839aa4_4_k_cu_6eed2854_26134cuda3std3__441_GLOBAL__N__7f839aa4_4_k_cu_6eed2854_26136ignoreE)
_ZN39_INTERNAL_7f839aa4_4_k_cu_6eed2854_26134cuda3std3__441_GLOBAL__N__7f839aa4_4_k_cu_6eed2854_26136ignoreE:
	.zero		1
	.type		_ZN39_INTERNAL_7f839aa4_4_k_cu_6eed2854_26134cute7productE,@object
	.size		_ZN39_INTERNAL_7f839aa4_4_k_cu_6eed2854_26134cute7productE,(_ZN39_INTERNAL_7f839aa4_4_k_cu_6eed2854_26134cuda3std3__45__cpo3endE - _ZN39_INTERNAL_7f839aa4_4_k_cu_6eed2854_26134cute7productE)
_ZN39_INTERNAL_7f839aa4_4_k_cu_6eed2854_26134cute7productE:
	.zero		1
	.type		_ZN39_INTERNAL_7f839aa4_4_k_cu_6eed2854_26134cuda3std3__45__cpo3endE,@object
	.size		_ZN39_INTERNAL_7f839aa4_4_k_cu_6eed2854_26134cuda3std3__45__cpo3endE,(_ZN39_INTERNAL_7f839aa4_4_k_cu_6eed2854_26134cuda3std3__419piecewise_constructE - _ZN39_INTERNAL_7f839aa4_4_k_cu_6eed2854_26134cuda3std3__45__cpo3endE)
_ZN39_INTERNAL_7f839aa4_4_k_cu_6eed2854_26134cuda3std3__45__cpo3endE:
	.zero		1
	.type		_ZN39_INTERNAL_7f839aa4_4_k_cu_6eed2854_26134cuda3std3__419piecewise_constructE,@object
	.size		_ZN39_INTERNAL_7f839aa4_4_k_cu_6eed2854_26134cuda3std3__419piecewise_constructE,(_ZN39_INTERNAL_7f839aa4_4_k_cu_6eed2854_26134cuda3std3__45__cpo4cendE - _ZN39_INTERNAL_7f839aa4_4_k_cu_6eed2854_26134cuda3std3__419piecewise_constructE)
_ZN39_INTERNAL_7f839aa4_4_k_cu_6eed2854_26134cuda3std3__419piecewise_constructE:
	.zero		1
	.type		_ZN39_INTERNAL_7f839aa4_4_k_cu_6eed2854_26134cuda3std3__45__cpo4cendE,@object
	.size		_ZN39_INTERNAL_7f839aa4_4_k_cu_6eed2854_26134cuda3std3__45__cpo4cendE,(_ZN39_INTERNAL_7f839aa4_4_k_cu_6eed2854_26134cuda3std6ranges3__45__cpo4swapE - _ZN39_INTERNAL_7f839aa4_4_k_cu_6eed2854_26134cuda3std3__45__cpo4cendE)
_ZN39_INTERNAL_7f839aa4_4_k_cu_6eed2854_26134cuda3std3__45__cpo4cendE:
	.zero		1
	.type		_ZN39_INTERNAL_7f839aa4_4_k_cu_6eed2854_26134cuda3std6ranges3__45__cpo4swapE,@object
	.size		_ZN39_INTERNAL_7f839aa4_4_k_cu_6eed2854_26134cuda3std6ranges3__45__cpo4swapE,(.L_7 - _ZN39_INTERNAL_7f839aa4_4_k_cu_6eed2854_26134cuda3std6ranges3__45__cpo4swapE)
_ZN39_INTERNAL_7f839aa4_4_k_cu_6eed2854_26134cuda3std6ranges3__45__cpo4swapE:
	.zero		1
.L_7:


//--------------------- .nv.constant0._ZN7cutlass13device_kernelINS_4conv6kernel13ConvUniversalINS1_16ConvProblemShapeILNS1_8OperatorE0ELi2EEENS1_10collective14CollectiveConvINS1_46MainloopSm90TmaGmmaWarpSpecializedImplicitGemmILS5_0ELi3ELi2EN4cute5tupleIJNSA_1CILi1EEESD_SD_EEENS1_36KernelImplicitTmaWarpSpecializedSm90ELi1EEENSB_IJNSC_ILi128EEESH_NSB_IJNSC_ILi64EEEEEEEEENS_10tfloat32_tESL_NSA_8TiledMMAINSA_8MMA_AtomIJNSA_4SM904GMMA30MMA_64x128x8_F32TF32TF32_SS_TNILNSP_7ScaleInE1ELSR_1EEEEEENSA_6LayoutISE_NSB_IJNSC_ILi0EEESV_SV_EEEEENSB_IJNSA_10UnderscoreESY_SY_EEEEENS7_6detail26Sm90ImplicitGemmTileTraitsINSA_20SM90_TMA_LOAD_IM2COLENSA_14ComposedLayoutINSA_7SwizzleILi3ELi4ELi3EEENSA_18smem_ptr_flag_bitsILi32EEENSU_INSB_IJNSB_IJNSC_ILi8EEENSC_ILi16EEEEEENSB_IJNSC_ILi32EEENSC_ILi2EEEEEENSB_IJSD_NSC_ILi3EEEEEEEEENSB_IJNSB_IJS1C_NSC_ILi512EEEEEENSB_IJSD_NSC_ILi256EEEEEENSB_IJSV_NSC_ILi8192EEEEEEEEEEEEEvEENS12_INSA_13SM90_TMA_LOADES1Q_vEEEENS_8epilogue10collective6detail29Sm90TmaWarpSpecializedAdapterINS1W_15DefaultEpilogueISL_NSB_IJNSB_IJlllEEESD_SV_EEES21_NS1V_6thread17LinearCombinationISL_Li1EffLNS22_9ScaleType4KindE0ELNS_15FloatRoundStyleE2ESL_EENS_4gemm15EpilogueDefaultEEEEEvvEEEEvNT_6ParamsE --------------------------
	.section	.nv.constant0._ZN7cutlass13device_kernelINS_4conv6kernel13ConvUniversalINS1_16ConvProblemShapeILNS1_8OperatorE0ELi2EEENS1_10collective14CollectiveConvINS1_46MainloopSm90TmaGmmaWarpSpecializedImplicitGemmILS5_0ELi3ELi2EN4cute5tupleIJNSA_1CILi1EEESD_SD_EEENS1_36KernelImplicitTmaWarpSpecializedSm90ELi1EEENSB_IJNSC_ILi128EEESH_NSB_IJNSC_ILi64EEEEEEEEENS_10tfloat32_tESL_NSA_8TiledMMAINSA_8MMA_AtomIJNSA_4SM904GMMA30MMA_64x128x8_F32TF32TF32_SS_TNILNSP_7ScaleInE1ELSR_1EEEEEENSA_6LayoutISE_NSB_IJNSC_ILi0EEESV_SV_EEEEENSB_IJNSA_10UnderscoreESY_SY_EEEEENS7_6detail26Sm90ImplicitGemmTileTraitsINSA_20SM90_TMA_LOAD_IM2COLENSA_14ComposedLayoutINSA_7SwizzleILi3ELi4ELi3EEENSA_18smem_ptr_flag_bitsILi32EEENSU_INSB_IJNSB_IJNSC_ILi8EEENSC_ILi16EEEEEENSB_IJNSC_ILi32EEENSC_ILi2EEEEEENSB_IJSD_NSC_ILi3EEEEEEEEENSB_IJNSB_IJS1C_NSC_ILi512EEEEEENSB_IJSD_NSC_ILi256EEEEEENSB_IJSV_NSC_ILi8192EEEEEEEEEEEEEvEENS12_INSA_13SM90_TMA_LOADES1Q_vEEEENS_8epilogue10collective6detail29Sm90TmaWarpSpecializedAdapterINS1W_15DefaultEpilogueISL_NSB_IJNSB_IJlllEEESD_SV_EEES21_NS1V_6thread17LinearCombinationISL_Li1EffLNS22_9ScaleType4KindE0ELNS_15FloatRoundStyleE2ESL_EENS_4gemm15EpilogueDefaultEEEEEvvEEEEvNT_6ParamsE,"a",@progbits
	.sectionflags	@""
	.align	4
.nv.constant0._ZN7cutlass13device_kernelINS_4conv6kernel13ConvUniversalINS1_16ConvProblemShapeILNS1_8OperatorE0ELi2EEENS1_10collective14CollectiveConvINS1_46MainloopSm90TmaGmmaWarpSpecializedImplicitGemmILS5_0ELi3ELi2EN4cute5tupleIJNSA_1CILi1EEESD_SD_EEENS1_36KernelImplicitTmaWarpSpecializedSm90ELi1EEENSB_IJNSC_ILi128EEESH_NSB_IJNSC_ILi64EEEEEEEEENS_10tfloat32_tESL_NSA_8TiledMMAINSA_8MMA_AtomIJNSA_4SM904GMMA30MMA_64x128x8_F32TF32TF32_SS_TNILNSP_7ScaleInE1ELSR_1EEEEEENSA_6LayoutISE_NSB_IJNSC_ILi0EEESV_SV_EEEEENSB_IJNSA_10UnderscoreESY_SY_EEEEENS7_6detail26Sm90ImplicitGemmTileTraitsINSA_20SM90_TMA_LOAD_IM2COLENSA_14ComposedLayoutINSA_7SwizzleILi3ELi4ELi3EEENSA_18smem_ptr_flag_bitsILi32EEENSU_INSB_IJNSB_IJNSC_ILi8EEENSC_ILi16EEEEEENSB_IJNSC_ILi32EEENSC_ILi2EEEEEENSB_IJSD_NSC_ILi3EEEEEEEEENSB_IJNSB_IJS1C_NSC_ILi512EEEEEENSB_IJSD_NSC_ILi256EEEEEENSB_IJSV_NSC_ILi8192EEEEEEEEEEEEEvEENS12_INSA_13SM90_TMA_LOADES1Q_vEEEENS_8epilogue10collective6detail29Sm90TmaWarpSpecializedAdapterINS1W_15DefaultEpilogueISL_NSB_IJNSB_IJlllEEESD_SV_EEES21_NS1V_6thread17LinearCombinationISL_Li1EffLNS22_9ScaleType4KindE0ELNS_15FloatRoundStyleE2ESL_EENS_4gemm15EpilogueDefaultEEEEEvvEEEEvNT_6ParamsE:
	.zero		1536


//--------------------- SYMBOLS --------------------------

	.type		.nv.reservedSmem.offset0,@object
	.size		.nv.reservedSmem.offset0,0x4
